//
// Generated by NVIDIA NVVM Compiler
//
// Compiler Build ID: CL-36424714
// Cuda compilation tools, release 13.0, V13.0.88
// Based on NVVM 20.0.0
//

.version 9.0
.target sm_100
.address_size 64

	// .globl	_Z20cudaGmmLogLikelihoodmmPKdPd
.extern .func __assertfail
(
	.param .b64 __assertfail_param_0,
	.param .b64 __assertfail_param_1,
	.param .b32 __assertfail_param_2,
	.param .b64 __assertfail_param_3,
	.param .b64 __assertfail_param_4
)
;
.global .align 1 .b8 __unnamed_1[82] = {118, 111, 105, 100, 32, 99, 117, 100, 97, 71, 109, 109, 76, 111, 103, 76, 105, 107, 101, 108, 105, 104, 111, 111, 100, 40, 117, 110, 115, 105, 103, 110, 101, 100, 32, 108, 111, 110, 103, 44, 32, 117, 110, 115, 105, 103, 110, 101, 100, 32, 108, 111, 110, 103, 44, 32, 99, 111, 110, 115, 116, 32, 100, 111, 117, 98, 108, 101, 32, 42, 44, 32, 100, 111, 117, 98, 108, 101, 32, 42, 41};
.global .align 1 .b8 $str[14] = {110, 117, 109, 80, 111, 105, 110, 116, 115, 32, 62, 32, 48};
.global .align 1 .b8 $str$1[27] = {47, 116, 109, 112, 47, 115, 97, 115, 115, 95, 99, 117, 95, 104, 51, 56, 101, 99, 106, 57, 114, 47, 107, 46, 99, 117};
.global .align 1 .b8 $str$2[18] = {110, 117, 109, 67, 111, 109, 112, 111, 110, 101, 110, 116, 115, 32, 62, 32, 48};
.global .align 1 .b8 $str$3[14] = {108, 111, 103, 112, 105, 32, 33, 61, 32, 78, 85, 76, 76};
.global .align 1 .b8 $str$4[16] = {108, 111, 103, 80, 114, 111, 98, 32, 33, 61, 32, 78, 85, 76, 76};
.global .align 1 .b8 $str$5[9] = {115, 117, 109, 32, 62, 61, 32, 48};

.visible .entry _Z20cudaGmmLogLikelihoodmmPKdPd(
	.param .u64 _Z20cudaGmmLogLikelihoodmmPKdPd_param_0,
	.param .u64 _Z20cudaGmmLogLikelihoodmmPKdPd_param_1,
	.param .u64 .ptr .align 1 _Z20cudaGmmLogLikelihoodmmPKdPd_param_2,
	.param .u64 .ptr .align 1 _Z20cudaGmmLogLikelihoodmmPKdPd_param_3
)
{
	.reg .pred 	%p<45>;
	.reg .b32 	%r<66>;
	.reg .b32 	%f<5>;
	.reg .b64 	%rd<122>;
	.reg .b64 	%fd<188>;

	ld.param.u64 	%rd34, [_Z20cudaGmmLogLikelihoodmmPKdPd_param_0];
	ld.param.u64 	%rd35, [_Z20cudaGmmLogLikelihoodmmPKdPd_param_1];
	ld.param.u64 	%rd36, [_Z20cudaGmmLogLikelihoodmmPKdPd_param_2];
	ld.param.u64 	%rd37, [_Z20cudaGmmLogLikelihoodmmPKdPd_param_3];
	cvta.to.global.u64 	%rd1, %rd36;
	cvta.to.global.u64 	%rd2, %rd37;
	setp.ne.s64 	%p1, %rd34, 0;
	@%p1 bra 	$L__BB0_2;
	mov.u64 	%rd38, $str;
	cvta.global.u64 	%rd39, %rd38;
	mov.u64 	%rd40, $str$1;
	cvta.global.u64 	%rd41, %rd40;
	mov.u64 	%rd42, __unnamed_1;
	cvta.global.u64 	%rd43, %rd42;
	{ // callseq 0, 0
	.param .b64 param0;
	st.param.b64 	[param0], %rd39;
	.param .b64 param1;
	st.param.b64 	[param1], %rd41;
	.param .b32 param2;
	st.param.b32 	[param2], 19;
	.param .b64 param3;
	st.param.b64 	[param3], %rd43;
	.param .b64 param4;
	st.param.b64 	[param4], 1;
	call.uni 
	__assertfail, 
	(
	param0, 
	param1, 
	param2, 
	param3, 
	param4
	);
	} // callseq 0
$L__BB0_2:
	setp.ne.s64 	%p2, %rd35, 0;
	@%p2 bra 	$L__BB0_4;
	mov.u64 	%rd44, $str$2;
	cvta.global.u64 	%rd45, %rd44;
	mov.u64 	%rd46, $str$1;
	cvta.global.u64 	%rd47, %rd46;
	mov.u64 	%rd48, __unnamed_1;
	cvta.global.u64 	%rd49, %rd48;
	{ // callseq 1, 0
	.param .b64 param0;
	st.param.b64 	[param0], %rd45;
	.param .b64 param1;
	st.param.b64 	[param1], %rd47;
	.param .b32 param2;
	st.param.b32 	[param2], 20;
	.param .b64 param3;
	st.param.b64 	[param3], %rd49;
	.param .b64 param4;
	st.param.b64 	[param4], 1;
	call.uni 
	__assertfail, 
	(
	param0, 
	param1, 
	param2, 
	param3, 
	param4
	);
	} // callseq 1
$L__BB0_4:
	setp.ne.s64 	%p3, %rd36, 0;
	@%p3 bra 	$L__BB0_6;
	mov.u64 	%rd50, $str$3;
	cvta.global.u64 	%rd51, %rd50;
	mov.u64 	%rd52, $str$1;
	cvta.global.u64 	%rd53, %rd52;
	mov.u64 	%rd54, __unnamed_1;
	cvta.global.u64 	%rd55, %rd54;
	{ // callseq 2, 0
	.param .b64 param0;
	st.param.b64 	[param0], %rd51;
	.param .b64 param1;
	st.param.b64 	[param1], %rd53;
	.param .b32 param2;
	st.param.b32 	[param2], 21;
	.param .b64 param3;
	st.param.b64 	[param3], %rd55;
	.param .b64 param4;
	st.param.b64 	[param4], 1;
	call.uni 
	__assertfail, 
	(
	param0, 
	param1, 
	param2, 
	param3, 
	param4
	);
	} // callseq 2
$L__BB0_6:
	setp.ne.s64 	%p4, %rd37, 0;
	@%p4 bra 	$L__BB0_8;
	mov.u64 	%rd56, $str$4;
	cvta.global.u64 	%rd57, %rd56;
	mov.u64 	%rd58, $str$1;
	cvta.global.u64 	%rd59, %rd58;
	mov.u64 	%rd60, __unnamed_1;
	cvta.global.u64 	%rd61, %rd60;
	{ // callseq 3, 0
	.param .b64 param0;
	st.param.b64 	[param0], %rd57;
	.param .b64 param1;
	st.param.b64 	[param1], %rd59;
	.param .b32 param2;
	st.param.b32 	[param2], 22;
	.param .b64 param3;
	st.param.b64 	[param3], %rd61;
	.param .b64 param4;
	st.param.b64 	[param4], 1;
	call.uni 
	__assertfail, 
	(
	param0, 
	param1, 
	param2, 
	param3, 
	param4
	);
	} // callseq 3
$L__BB0_8:
	setp.eq.s64 	%p5, %rd35, 0;
	mov.u32 	%r18, %ctaid.y;
	mov.u32 	%r19, %nctaid.x;
	mov.u32 	%r20, %ctaid.x;
	mad.lo.s32 	%r21, %r18, %r19, %r20;
	mov.u32 	%r22, %ntid.x;
	mov.u32 	%r23, %tid.x;
	mad.lo.s32 	%r1, %r21, %r22, %r23;
	mov.f64 	%fd180, 0dFFF0000000000000;
	@%p5 bra 	$L__BB0_20;
	cvt.s64.s32 	%rd3, %r1;
	and.b64  	%rd4, %rd35, 7;
	setp.lt.u64 	%p6, %rd35, 8;
	mov.f64 	%fd180, 0dFFF0000000000000;
	mov.b64 	%rd112, 0;
	@%p6 bra 	$L__BB0_12;
	and.b64  	%rd112, %rd35, -8;
	shl.b64 	%rd63, %rd3, 3;
	add.s64 	%rd116, %rd2, %rd63;
	shl.b64 	%rd7, %rd34, 6;
	add.s64 	%rd115, %rd1, 32;
	mov.f64 	%fd180, 0dFFF0000000000000;
	mov.u64 	%rd117, %rd112;
$L__BB0_11:
	.pragma "nounroll";
	ld.global.f64 	%fd36, [%rd115+-32];
	ld.global.f64 	%fd37, [%rd116];
	add.f64 	%fd38, %fd36, %fd37;
	setp.gt.f64 	%p7, %fd38, %fd180;
	selp.f64 	%fd39, %fd38, %fd180, %p7;
	ld.global.f64 	%fd40, [%rd115+-24];
	shl.b64 	%rd64, %rd34, 3;
	add.s64 	%rd65, %rd116, %rd64;
	ld.global.f64 	%fd41, [%rd65];
	add.f64 	%fd42, %fd40, %fd41;
	setp.gt.f64 	%p8, %fd42, %fd39;
	selp.f64 	%fd43, %fd42, %fd39, %p8;
	ld.global.f64 	%fd44, [%rd115+-16];
	add.s64 	%rd66, %rd65, %rd64;
	ld.global.f64 	%fd45, [%rd66];
	add.f64 	%fd46, %fd44, %fd45;
	setp.gt.f64 	%p9, %fd46, %fd43;
	selp.f64 	%fd47, %fd46, %fd43, %p9;
	ld.global.f64 	%fd48, [%rd115+-8];
	add.s64 	%rd67, %rd66, %rd64;
	ld.global.f64 	%fd49, [%rd67];
	add.f64 	%fd50, %fd48, %fd49;
	setp.gt.f64 	%p10, %fd50, %fd47;
	selp.f64 	%fd51, %fd50, %fd47, %p10;
	ld.global.f64 	%fd52, [%rd115];
	add.s64 	%rd68, %rd67, %rd64;
	ld.global.f64 	%fd53, [%rd68];
	add.f64 	%fd54, %fd52, %fd53;
	setp.gt.f64 	%p11, %fd54, %fd51;
	selp.f64 	%fd55, %fd54, %fd51, %p11;
	ld.global.f64 	%fd56, [%rd115+8];
	add.s64 	%rd69, %rd68, %rd64;
	ld.global.f64 	%fd57, [%rd69];
	add.f64 	%fd58, %fd56, %fd57;
	setp.gt.f64 	%p12, %fd58, %fd55;
	selp.f64 	%fd59, %fd58, %fd55, %p12;
	ld.global.f64 	%fd60, [%rd115+16];
	add.s64 	%rd70, %rd69, %rd64;
	ld.global.f64 	%fd61, [%rd70];
	add.f64 	%fd62, %fd60, %fd61;
	setp.gt.f64 	%p13, %fd62, %fd59;
	selp.f64 	%fd63, %fd62, %fd59, %p13;
	ld.global.f64 	%fd64, [%rd115+24];
	add.s64 	%rd71, %rd70, %rd64;
	ld.global.f64 	%fd65, [%rd71];
	add.f64 	%fd66, %fd64, %fd65;
	setp.gt.f64 	%p14, %fd66, %fd63;
	selp.f64 	%fd180, %fd66, %fd63, %p14;
	add.s64 	%rd117, %rd117, -8;
	add.s64 	%rd116, %rd116, %rd7;
	add.s64 	%rd115, %rd115, 64;
	setp.eq.s64 	%p15, %rd117, 0;
	@%p15 bra 	$L__BB0_12;
	bra.uni 	$L__BB0_11;
$L__BB0_12:
	setp.eq.s64 	%p16, %rd4, 0;
	@%p16 bra 	$L__BB0_20;
	and.b64  	%rd10, %rd35, 3;
	setp.lt.u64 	%p17, %rd4, 4;
	@%p17 bra 	$L__BB0_15;
	shl.b64 	%rd72, %rd112, 3;
	add.s64 	%rd73, %rd1, %rd72;
	ld.global.f64 	%fd68, [%rd73];
	cvt.s64.s32 	%rd74, %r1;
	mad.lo.s64 	%rd75, %rd112, %rd34, %rd74;
	shl.b64 	%rd76, %rd75, 3;
	add.s64 	%rd77, %rd2, %rd76;
	ld.global.f64 	%fd69, [%rd77];
	add.f64 	%fd70, %fd68, %fd69;
	setp.gt.f64 	%p18, %fd70, %fd180;
	selp.f64 	%fd71, %fd70, %fd180, %p18;
	ld.global.f64 	%fd72, [%rd73+8];
	shl.b64 	%rd78, %rd34, 3;
	add.s64 	%rd79, %rd77, %rd78;
	ld.global.f64 	%fd73, [%rd79];
	add.f64 	%fd74, %fd72, %fd73;
	setp.gt.f64 	%p19, %fd74, %fd71;
	selp.f64 	%fd75, %fd74, %fd71, %p19;
	ld.global.f64 	%fd76, [%rd73+16];
	add.s64 	%rd80, %rd79, %rd78;
	ld.global.f64 	%fd77, [%rd80];
	add.f64 	%fd78, %fd76, %fd77;
	setp.gt.f64 	%p20, %fd78, %fd75;
	selp.f64 	%fd79, %fd78, %fd75, %p20;
	ld.global.f64 	%fd80, [%rd73+24];
	add.s64 	%rd81, %rd80, %rd78;
	ld.global.f64 	%fd81, [%rd81];
	add.f64 	%fd82, %fd80, %fd81;
	setp.gt.f64 	%p21, %fd82, %fd79;
	selp.f64 	%fd180, %fd82, %fd79, %p21;
	add.s64 	%rd112, %rd112, 4;
$L__BB0_15:
	setp.eq.s64 	%p22, %rd10, 0;
	@%p22 bra 	$L__BB0_20;
	cvt.s64.s32 	%rd13, %r1;
	setp.eq.s64 	%p23, %rd10, 1;
	@%p23 bra 	$L__BB0_18;
	shl.b64 	%rd82, %rd112, 3;
	add.s64 	%rd83, %rd1, %rd82;
	ld.global.f64 	%fd84, [%rd83];
	mad.lo.s64 	%rd84, %rd112, %rd34, %rd13;
	shl.b64 	%rd85, %rd84, 3;
	add.s64 	%rd86, %rd2, %rd85;
	ld.global.f64 	%fd85, [%rd86];
	add.f64 	%fd86, %fd84, %fd85;
	setp.gt.f64 	%p24, %fd86, %fd180;
	selp.f64 	%fd87, %fd86, %fd180, %p24;
	ld.global.f64 	%fd88, [%rd83+8];
	shl.b64 	%rd87, %rd34, 3;
	add.s64 	%rd88, %rd86, %rd87;
	ld.global.f64 	%fd89, [%rd88];
	add.f64 	%fd90, %fd88, %fd89;
	setp.gt.f64 	%p25, %fd90, %fd87;
	selp.f64 	%fd180, %fd90, %fd87, %p25;
	add.s64 	%rd112, %rd112, 2;
$L__BB0_18:
	and.b64  	%rd89, %rd35, 1;
	setp.eq.b64 	%p26, %rd89, 1;
	not.pred 	%p27, %p26;
	@%p27 bra 	$L__BB0_20;
	shl.b64 	%rd90, %rd112, 3;
	add.s64 	%rd91, %rd1, %rd90;
	ld.global.f64 	%fd91, [%rd91];
	mad.lo.s64 	%rd92, %rd112, %rd34, %rd13;
	shl.b64 	%rd93, %rd92, 3;
	add.s64 	%rd94, %rd2, %rd93;
	ld.global.f64 	%fd92, [%rd94];
	add.f64 	%fd93, %fd91, %fd92;
	setp.gt.f64 	%p28, %fd93, %fd180;
	selp.f64 	%fd180, %fd93, %fd180, %p28;
$L__BB0_20:
	setp.eq.s64 	%p29, %rd35, 0;
	mov.f64 	%fd184, 0d0000000000000000;
	@%p29 bra 	$L__BB0_31;
	cvt.s64.s32 	%rd16, %r1;
	setp.eq.s64 	%p30, %rd35, 1;
	mov.b64 	%rd121, 0;
	@%p30 bra 	$L__BB0_27;
	and.b64  	%rd121, %rd35, -2;
	add.s64 	%rd119, %rd1, 8;
	add.s64 	%rd96, %rd34, %rd16;
	shl.b64 	%rd97, %rd96, 3;
	add.s64 	%rd118, %rd2, %rd97;
	shl.b64 	%rd20, %rd34, 4;
	mov.u64 	%rd120, %rd121;
$L__BB0_23:
	ld.global.f64 	%fd96, [%rd119];
	ld.global.f64 	%fd97, [%rd118];
	add.f64 	%fd98, %fd96, %fd97;
	sub.f64 	%fd13, %fd98, %fd180;
	fma.rn.f64 	%fd99, %fd13, 0d3FF71547652B82FE, 0d4338000000000000;
	{
	.reg .b32 %temp; 
	mov.b64 	{%r2, %temp}, %fd99;
	}
	mov.f64 	%fd100, 0dC338000000000000;
	add.rn.f64 	%fd101, %fd99, %fd100;
	fma.rn.f64 	%fd102, %fd101, 0dBFE62E42FEFA39EF, %fd13;
	fma.rn.f64 	%fd103, %fd101, 0dBC7ABC9E3B39803F, %fd102;
	fma.rn.f64 	%fd104, %fd103, 0d3E5ADE1569CE2BDF, 0d3E928AF3FCA213EA;
	fma.rn.f64 	%fd105, %fd104, %fd103, 0d3EC71DEE62401315;
	fma.rn.f64 	%fd106, %fd105, %fd103, 0d3EFA01997C89EB71;
	fma.rn.f64 	%fd107, %fd106, %fd103, 0d3F2A01A014761F65;
	fma.rn.f64 	%fd108, %fd107, %fd103, 0d3F56C16C1852B7AF;
	fma.rn.f64 	%fd109, %fd108, %fd103, 0d3F81111111122322;
	fma.rn.f64 	%fd110, %fd109, %fd103, 0d3FA55555555502A1;
	fma.rn.f64 	%fd111, %fd110, %fd103, 0d3FC5555555555511;
	fma.rn.f64 	%fd112, %fd111, %fd103, 0d3FE000000000000B;
	fma.rn.f64 	%fd113, %fd112, %fd103, 0d3FF0000000000000;
	fma.rn.f64 	%fd114, %fd113, %fd103, 0d3FF0000000000000;
	{
	.reg .b32 %temp; 
	mov.b64 	{%r3, %temp}, %fd114;
	}
	{
	.reg .b32 %temp; 
	mov.b64 	{%temp, %r4}, %fd114;
	}
	shl.b32 	%r24, %r2, 20;
	add.s32 	%r25, %r24, %r4;
	mov.b64 	%fd184, {%r3, %r25};
	{
	.reg .b32 %temp; 
	mov.b64 	{%temp, %r26}, %fd13;
	}
	mov.b32 	%f3, %r26;
	abs.f32 	%f1, %f3;
	setp.lt.f32 	%p31, %f1, 0f4086232B;
	@%p31 bra 	$L__BB0_26;
	setp.lt.f64 	%p32, %fd13, 0d0000000000000000;
	add.f64 	%fd115, %fd13, 0d7FF0000000000000;
	selp.f64 	%fd184, 0d0000000000000000, %fd115, %p32;
	setp.geu.f32 	%p33, %f1, 0f40874800;
	@%p33 bra 	$L__BB0_26;
	shr.u32 	%r27, %r2, 31;
	add.s32 	%r28, %r2, %r27;
	shr.s32 	%r29, %r28, 1;
	shl.b32 	%r30, %r29, 20;
	add.s32 	%r31, %r4, %r30;
	mov.b64 	%fd116, {%r3, %r31};
	sub.s32 	%r32, %r2, %r29;
	shl.b32 	%r33, %r32, 20;
	add.s32 	%r34, %r33, 1072693248;
	mov.b32 	%r35, 0;
	mov.b64 	%fd117, {%r35, %r34};
	mul.f64 	%fd184, %fd117, %fd116;
$L__BB0_26:
	add.s64 	%rd120, %rd120, -2;
	add.s64 	%rd119, %rd119, 16;
	add.s64 	%rd118, %rd118, %rd20;
	setp.ne.s64 	%p34, %rd120, 0;
	@%p34 bra 	$L__BB0_23;
$L__BB0_27:
	and.b64  	%rd98, %rd35, 1;
	setp.eq.b64 	%p35, %rd98, 1;
	not.pred 	%p36, %p35;
	@%p36 bra 	$L__BB0_31;
	shl.b64 	%rd99, %rd121, 3;
	add.s64 	%rd100, %rd1, %rd99;
	ld.global.f64 	%fd118, [%rd100];
	mad.lo.s64 	%rd101, %rd121, %rd34, %rd16;
	shl.b64 	%rd102, %rd101, 3;
	add.s64 	%rd103, %rd2, %rd102;
	ld.global.f64 	%fd119, [%rd103];
	add.f64 	%fd120, %fd118, %fd119;
	sub.f64 	%fd19, %fd120, %fd180;
	fma.rn.f64 	%fd121, %fd19, 0d3FF71547652B82FE, 0d4338000000000000;
	{
	.reg .b32 %temp; 
	mov.b64 	{%r5, %temp}, %fd121;
	}
	mov.f64 	%fd122, 0dC338000000000000;
	add.rn.f64 	%fd123, %fd121, %fd122;
	fma.rn.f64 	%fd124, %fd123, 0dBFE62E42FEFA39EF, %fd19;
	fma.rn.f64 	%fd125, %fd123, 0dBC7ABC9E3B39803F, %fd124;
	fma.rn.f64 	%fd126, %fd125, 0d3E5ADE1569CE2BDF, 0d3E928AF3FCA213EA;
	fma.rn.f64 	%fd127, %fd126, %fd125, 0d3EC71DEE62401315;
	fma.rn.f64 	%fd128, %fd127, %fd125, 0d3EFA01997C89EB71;
	fma.rn.f64 	%fd129, %fd128, %fd125, 0d3F2A01A014761F65;
	fma.rn.f64 	%fd130, %fd129, %fd125, 0d3F56C16C1852B7AF;
	fma.rn.f64 	%fd131, %fd130, %fd125, 0d3F81111111122322;
	fma.rn.f64 	%fd132, %fd131, %fd125, 0d3FA55555555502A1;
	fma.rn.f64 	%fd133, %fd132, %fd125, 0d3FC5555555555511;
	fma.rn.f64 	%fd134, %fd133, %fd125, 0d3FE000000000000B;
	fma.rn.f64 	%fd135, %fd134, %fd125, 0d3FF0000000000000;
	fma.rn.f64 	%fd136, %fd135, %fd125, 0d3FF0000000000000;
	{
	.reg .b32 %temp; 
	mov.b64 	{%r6, %temp}, %fd136;
	}
	{
	.reg .b32 %temp; 
	mov.b64 	{%temp, %r7}, %fd136;
	}
	shl.b32 	%r36, %r5, 20;
	add.s32 	%r37, %r36, %r7;
	mov.b64 	%fd184, {%r6, %r37};
	{
	.reg .b32 %temp; 
	mov.b64 	{%temp, %r38}, %fd19;
	}
	mov.b32 	%f4, %r38;
	abs.f32 	%f2, %f4;
	setp.lt.f32 	%p37, %f2, 0f4086232B;
	@%p37 bra 	$L__BB0_31;
	setp.lt.f64 	%p38, %fd19, 0d0000000000000000;
	add.f64 	%fd137, %fd19, 0d7FF0000000000000;
	selp.f64 	%fd184, 0d0000000000000000, %fd137, %p38;
	setp.geu.f32 	%p39, %f2, 0f40874800;
	@%p39 bra 	$L__BB0_31;
	shr.u32 	%r39, %r5, 31;
	add.s32 	%r40, %r5, %r39;
	shr.s32 	%r41, %r40, 1;
	shl.b32 	%r42, %r41, 20;
	add.s32 	%r43, %r7, %r42;
	mov.b64 	%fd138, {%r6, %r43};
	sub.s32 	%r44, %r5, %r41;
	shl.b32 	%r45, %r44, 20;
	add.s32 	%r46, %r45, 1072693248;
	mov.b32 	%r47, 0;
	mov.b64 	%fd139, {%r47, %r46};
	mul.f64 	%fd184, %fd139, %fd138;
$L__BB0_31:
	setp.ge.f64 	%p40, %fd184, 0d0000000000000000;
	@%p40 bra 	$L__BB0_33;
	mov.u64 	%rd104, $str$5;
	cvta.global.u64 	%rd105, %rd104;
	mov.u64 	%rd106, $str$1;
	cvta.global.u64 	%rd107, %rd106;
	mov.u64 	%rd108, __unnamed_1;
	cvta.global.u64 	%rd109, %rd108;
	{ // callseq 4, 0
	.param .b64 param0;
	st.param.b64 	[param0], %rd105;
	.param .b64 param1;
	st.param.b64 	[param1], %rd107;
	.param .b32 param2;
	st.param.b32 	[param2], 42;
	.param .b64 param3;
	st.param.b64 	[param3], %rd109;
	.param .b64 param4;
	st.param.b64 	[param4], 1;
	call.uni 
	__assertfail, 
	(
	param0, 
	param1, 
	param2, 
	param3, 
	param4
	);
	} // callseq 4
$L__BB0_33:
	{
	.reg .b32 %temp; 
	mov.b64 	{%temp, %r62}, %fd184;
	}
	{
	.reg .b32 %temp; 
	mov.b64 	{%r63, %temp}, %fd184;
	}
	setp.gt.s32 	%p41, %r62, 1048575;
	mov.b32 	%r64, -1023;
	@%p41 bra 	$L__BB0_35;
	mul.f64 	%fd184, %fd184, 0d4350000000000000;
	{
	.reg .b32 %temp; 
	mov.b64 	{%temp, %r62}, %fd184;
	}
	{
	.reg .b32 %temp; 
	mov.b64 	{%r63, %temp}, %fd184;
	}
	mov.b32 	%r64, -1077;
$L__BB0_35:
	add.s32 	%r50, %r62, -1;
	setp.gt.u32 	%p42, %r50, 2146435070;
	@%p42 bra 	$L__BB0_39;
	shr.u32 	%r53, %r62, 20;
	add.s32 	%r65, %r64, %r53;
	and.b32  	%r54, %r62, 1048575;
	or.b32  	%r55, %r54, 1072693248;
	mov.b64 	%fd186, {%r63, %r55};
	setp.lt.u32 	%p44, %r55, 1073127583;
	@%p44 bra 	$L__BB0_38;
	{
	.reg .b32 %temp; 
	mov.b64 	{%r56, %temp}, %fd186;
	}
	{
	.reg .b32 %temp; 
	mov.b64 	{%temp, %r57}, %fd186;
	}
	add.s32 	%r58, %r57, -1048576;
	mov.b64 	%fd186, {%r56, %r58};
	add.s32 	%r65, %r65, 1;
$L__BB0_38:
	add.f64 	%fd141, %fd186, 0dBFF0000000000000;
	add.f64 	%fd142, %fd186, 0d3FF0000000000000;
	rcp.approx.ftz.f64 	%fd143, %fd142;
	neg.f64 	%fd144, %fd142;
	fma.rn.f64 	%fd145, %fd144, %fd143, 0d3FF0000000000000;
	fma.rn.f64 	%fd146, %fd145, %fd145, %fd145;
	fma.rn.f64 	%fd147, %fd146, %fd143, %fd143;
	mul.f64 	%fd148, %fd141, %fd147;
	fma.rn.f64 	%fd149, %fd141, %fd147, %fd148;
	mul.f64 	%fd150, %fd149, %fd149;
	fma.rn.f64 	%fd151, %fd150, 0d3EB1380B3AE80F1E, 0d3ED0EE258B7A8B04;
	fma.rn.f64 	%fd152, %fd151, %fd150, 0d3EF3B2669F02676F;
	fma.rn.f64 	%fd153, %fd152, %fd150, 0d3F1745CBA9AB0956;
	fma.rn.f64 	%fd154, %fd153, %fd150, 0d3F3C71C72D1B5154;
	fma.rn.f64 	%fd155, %fd154, %fd150, 0d3F624924923BE72D;
	fma.rn.f64 	%fd156, %fd155, %fd150, 0d3F8999999999A3C4;
	fma.rn.f64 	%fd157, %fd156, %fd150, 0d3FB5555555555554;
	sub.f64 	%fd158, %fd141, %fd149;
	add.f64 	%fd159, %fd158, %fd158;
	neg.f64 	%fd160, %fd149;
	fma.rn.f64 	%fd161, %fd160, %fd141, %fd159;
	mul.f64 	%fd162, %fd147, %fd161;
	mul.f64 	%fd163, %fd150, %fd157;
	fma.rn.f64 	%fd164, %fd163, %fd149, %fd162;
	xor.b32  	%r59, %r65, -2147483648;
	mov.b32 	%r60, 1127219200;
	mov.b64 	%fd165, {%r59, %r60};
	mov.b32 	%r61, -2147483648;
	mov.b64 	%fd166, {%r61, %r60};
	sub.f64 	%fd167, %fd165, %fd166;
	fma.rn.f64 	%fd168, %fd167, 0d3FE62E42FEFA39EF, %fd149;
	fma.rn.f64 	%fd169, %fd167, 0dBFE62E42FEFA39EF, %fd168;
	sub.f64 	%fd170, %fd169, %fd149;
	sub.f64 	%fd171, %fd164, %fd170;
	fma.rn.f64 	%fd172, %fd167, 0d3C7ABC9E3B39803F, %fd171;
	add.f64 	%fd187, %fd168, %fd172;
	bra.uni 	$L__BB0_40;
$L__BB0_39:
	fma.rn.f64 	%fd140, %fd184, 0d7FF0000000000000, 0d7FF0000000000000;
	{
	.reg .b32 %temp; 
	mov.b64 	{%temp, %r51}, %fd184;
	}
	and.b32  	%r52, %r51, 2147483647;
	setp.eq.s32 	%p43, %r52, 0;
	selp.f64 	%fd187, 0dFFF0000000000000, %fd140, %p43;
$L__BB0_40:
	add.f64 	%fd173, %fd180, %fd187;
	mul.wide.s32 	%rd110, %r1, 8;
	add.s64 	%rd111, %rd2, %rd110;
	st.global.f64 	[%rd111], %fd173;
	ret;

}


// ===== COMPILED SASS (sm_100) =====

	.target	sm_100

	.elftype	@"ET_EXEC"


//--------------------- .note.nv.tkinfo           --------------------------
	.section	.note.nv.tkinfo,"",@"SHT_NOTE"
	.sectionflags	@"SHF_NOTE_NV_TKINFO"
	.tkinfo
        /*0018*/ 	.word	0x00000002
        /*0030*/ 	.string	""
        /*0030*/ 	.string	"ptxas"
        /*0030*/ 	.string	"Cuda compilation tools, release 13.0, V13.0.88"
        /*0030*/ 	.string	"Build cuda_13.0.r13.0/compiler.36424714_0"
        /*0030*/ 	.string	"-arch sm_100 -m 64 "



//--------------------- .note.nv.cuinfo           --------------------------
	.section	.note.nv.cuinfo,"",@"SHT_NOTE"
	.sectionflags	@"SHF_NOTE_NV_CUINFO"
        /*0018*/ 	.short	0x0002
        /*001a*/ 	.short	0x0064
        /*001c*/ 	.short	0x0082
	.zero		2


//--------------------- .nv.info                  --------------------------
	.section	.nv.info,"",@"SHT_CUDA_INFO"
	.align	4


	//----- nvinfo : EIATTR_REGCOUNT
	.align		4
        /*0000*/ 	.byte	0x04, 0x2f
        /*0002*/ 	.short	(.L_8 - .L_7)
	.align		4
.L_7:
        /*0004*/ 	.word	index@(_Z20cudaGmmLogLikelihoodmmPKdPd)
        /*0008*/ 	.word	0x00000020


	//----- nvinfo : EIATTR_FRAME_SIZE
	.align		4
.L_8:
        /*000c*/ 	.byte	0x04, 0x11
        /*000e*/ 	.short	(.L_10 - .L_9)
	.align		4
.L_9:
        /*0010*/ 	.word	index@(_Z20cudaGmmLogLikelihoodmmPKdPd)
        /*0014*/ 	.word	0x00000000


	//----- nvinfo : EIATTR_MIN_STACK_SIZE
	.align		4
.L_10:
        /*0018*/ 	.byte	0x04, 0x12
        /*001a*/ 	.short	(.L_12 - .L_11)
	.align		4
.L_11:
        /*001c*/ 	.word	index@(_Z20cudaGmmLogLikelihoodmmPKdPd)
        /*0020*/ 	.word	0x00000000
.L_12:


//--------------------- .nv.compat                --------------------------
	.section	.nv.compat,"",@"SHT_CUDA_COMPAT_INFO"
	.align	4
        /*0000*/ 	.byte	0x02, 0x09, 0x00, 0x00, 0x02, 0x02, 0x01, 0x00, 0x02, 0x05, 0x05, 0x00, 0x03, 0x07, 0x01, 0x01
        /*0010*/ 	.byte	0x02, 0x03, 0x00, 0x00, 0x02, 0x06, 0x01, 0x00, 0x04, 0x0b, 0x08, 0x00, 0x01, 0x00, 0x00, 0x00
        /*0020*/ 	.byte	0x00, 0x00, 0x00, 0x00


//--------------------- .nv.info._Z20cudaGmmLogLikelihoodmmPKdPd --------------------------
	.section	.nv.info._Z20cudaGmmLogLikelihoodmmPKdPd,"",@"SHT_CUDA_INFO"
	.sectionflags	@""
	.align	4


	//----- nvinfo : EIATTR_CUDA_API_VERSION
	.align		4
        /*0000*/ 	.byte	0x04, 0x37
        /*0002*/ 	.short	(.L_14 - .L_13)
.L_13:
        /*0004*/ 	.word	0x00000082


	//----- nvinfo : EIATTR_KPARAM_INFO
	.align		4
.L_14:
        /*0008*/ 	.byte	0x04, 0x17
        /*000a*/ 	.short	(.L_16 - .L_15)
.L_15:
        /*000c*/ 	.word	0x00000000
        /*0010*/ 	.short	0x0003
        /*0012*/ 	.short	0x0018
        /*0014*/ 	.byte	0x00, 0xf5, 0x21, 0x00


	//----- nvinfo : EIATTR_KPARAM_INFO
	.align		4
.L_16:
        /*0018*/ 	.byte	0x04, 0x17
        /*001a*/ 	.short	(.L_18 - .L_17)
.L_17:
        /*001c*/ 	.word	0x00000000
        /*0020*/ 	.short	0x0002
        /*0022*/ 	.short	0x0010
        /*0024*/ 	.byte	0x00, 0xf5, 0x21, 0x00


	//----- nvinfo : EIATTR_KPARAM_INFO
	.align		4
.L_18:
        /*0028*/ 	.byte	0x04, 0x17
        /*002a*/ 	.short	(.L_20 - .L_19)
.L_19:
        /*002c*/ 	.word	0x00000000
        /*0030*/ 	.short	0x0001
        /*0032*/ 	.short	0x0008
        /*0034*/ 	.byte	0x00, 0xf0, 0x21, 0x00


	//----- nvinfo : EIATTR_KPARAM_INFO
	.align		4
.L_20:
        /*0038*/ 	.byte	0x04, 0x17
        /*003a*/ 	.short	(.L_22 - .L_21)
.L_21:
        /*003c*/ 	.word	0x00000000
        /*0040*/ 	.short	0x0000
        /*0042*/ 	.short	0x0000
        /*0044*/ 	.byte	0x00, 0xf0, 0x21, 0x00


	//----- nvinfo : EIATTR_SPARSE_MMA_MASK
	.align		4
.L_22:
        /*0048*/ 	.byte	0x03, 0x50
        /*004a*/ 	.short	0x0000


	//----- nvinfo : EIATTR_MAXREG_COUNT
	.align		4
        /*004c*/ 	.byte	0x03, 0x1b
        /*004e*/ 	.short	0x00ff


	//----- nvinfo : EIATTR_EXTERNS
	.align		4
        /*0050*/ 	.byte	0x04, 0x0f
        /*0052*/ 	.short	(.L_24 - .L_23)


	//   ....[0]....
	.align		4
.L_23:
        /*0054*/ 	.word	index@(__assertfail)


	//----- nvinfo : EIATTR_MERCURY_ISA_VERSION
	.align		4
.L_24:
        /*0058*/ 	.byte	0x03, 0x5f
        /*005a*/ 	.short	0x0101


	//----- nvinfo : EIATTR_VRC_CTA_INIT_COUNT
	.align		4
        /*005c*/ 	.byte	0x02, 0x4a
	.zero		1
	.zero		1


	//----- nvinfo : EIATTR_SYSCALL_OFFSETS
	.align		4
        /*0060*/ 	.byte	0x04, 0x46
        /*0062*/ 	.short	(.L_26 - .L_25)


	//   ....[0]....
.L_25:
        /*0064*/ 	.word	0x00000140


	//   ....[1]....
        /*0068*/ 	.word	0x00000280


	//   ....[2]....
        /*006c*/ 	.word	0x000003c0


	//   ....[3]....
        /*0070*/ 	.word	0x00000500


	//   ....[4]....
        /*0074*/ 	.word	0x00002110


	//----- nvinfo : EIATTR_EXIT_INSTR_OFFSETS
	.align		4
.L_26:
        /*0078*/ 	.byte	0x04, 0x1c
        /*007a*/ 	.short	(.L_28 - .L_27)


	//   ....[0]....
.L_27:
        /*007c*/ 	.word	0x000026b0


	//----- nvinfo : EIATTR_CRS_STACK_SIZE
	.align		4
.L_28:
        /*0080*/ 	.byte	0x04, 0x1e
        /*0082*/ 	.short	(.L_30 - .L_29)
.L_29:
        /*0084*/ 	.word	0x00000000


	//----- nvinfo : EIATTR_CBANK_PARAM_SIZE
	.align		4
.L_30:
        /*0088*/ 	.byte	0x03, 0x19
        /*008a*/ 	.short	0x0020


	//----- nvinfo : EIATTR_PARAM_CBANK
	.align		4
        /*008c*/ 	.byte	0x04, 0x0a
        /*008e*/ 	.short	(.L_32 - .L_31)
	.align		4
.L_31:
        /*0090*/ 	.word	index@(.nv.constant0._Z20cudaGmmLogLikelihoodmmPKdPd)
        /*0094*/ 	.short	0x0380
        /*0096*/ 	.short	0x0020


	//----- nvinfo : EIATTR_SW_WAR
	.align		4
.L_32:
        /*0098*/ 	.byte	0x04, 0x36
        /*009a*/ 	.short	(.L_34 - .L_33)
.L_33:
        /*009c*/ 	.word	0x00000008
.L_34:


//--------------------- .nv.callgraph             --------------------------
	.section	.nv.callgraph,"",@"SHT_CUDA_CALLGRAPH"
	.align	4
	.sectionentsize	8
	.align		4
        /*0000*/ 	.word	0x00000000
	.align		4
        /*0004*/ 	.word	0xffffffff
	.align		4
        /*0008*/ 	.word	index@(_Z20cudaGmmLogLikelihoodmmPKdPd)
	.align		4
        /*000c*/ 	.word	index@(__assertfail)
	.align		4
        /*0010*/ 	.word	0x00000000
	.align		4
        /*0014*/ 	.word	0xfffffffe
	.align		4
        /*0018*/ 	.word	0x00000000
	.align		4
        /*001c*/ 	.word	0xfffffffd
	.align		4
        /*0020*/ 	.word	0x00000000
	.align		4
        /*0024*/ 	.word	0xfffffffc


//--------------------- .nv.constant4             --------------------------
	.section	.nv.constant4,"a",@progbits
	.align	8
	.align		8
.nv.constant4:
        /*0000*/ 	.dword	__assertfail
	.align		8
        /*0008*/ 	.dword	__unnamed_1
	.align		8
        /*0010*/ 	.dword	$str
	.align		8
        /*0018*/ 	.dword	$str$1
	.align		8
        /*0020*/ 	.dword	$str$2
	.align		8
        /*0028*/ 	.dword	$str$3
	.align		8
        /*0030*/ 	.dword	$str$4
	.align		8
        /*0038*/ 	.dword	$str$5


//--------------------- .text._Z20cudaGmmLogLikelihoodmmPKdPd --------------------------
	.section	.text._Z20cudaGmmLogLikelihoodmmPKdPd,"ax",@progbits
	.align	128
        .global         _Z20cudaGmmLogLikelihoodmmPKdPd
        .type           _Z20cudaGmmLogLikelihoodmmPKdPd,@function
        .size           _Z20cudaGmmLogLikelihoodmmPKdPd,(.L_x_21 - _Z20cudaGmmLogLikelihoodmmPKdPd)
        .other          _Z20cudaGmmLogLikelihoodmmPKdPd,@"STO_CUDA_ENTRY STV_DEFAULT"
_Z20cudaGmmLogLikelihoodmmPKdPd:
.text._Z20cudaGmmLogLikelihoodmmPKdPd:
[----:B------:R-:W0:Y:S01]  /*0000*/  LDC R1, c[0x0][0x37c] ;  /* 0x0000df00ff017b82 */ /* 0x000e220000000800 */
[----:B------:R-:W1:Y:S02]  /*0010*/  LDCU.64 UR4, c[0x0][0x380] ;  /* 0x00007000ff0477ac */ /* 0x000e640008000a00 */
[----:B-1----:R-:W-:-:S04]  /*0020*/  UISETP.NE.U32.AND UP0, UPT, UR4, URZ, UPT ;  /* 0x000000ff0400728c */ /* 0x002fc8000bf05070 */
[----:B------:R-:W-:-:S09]  /*0030*/  UISETP.NE.AND.EX UP0, UPT, UR5, URZ, UPT, UP0 ;  /* 0x000000ff0500728c */ /* 0x000fd2000bf05300 */
[----:B------:R-:W-:Y:S05]  /*0040*/  BRA.U UP0, `(.L_x_0) ;  /* 0x0000000100407547 */ /* 0x000fea000b800000 */
[----:B------:R-:W-:Y:S01]  /*0050*/  MOV R0, 0x0 ;  /* 0x0000000000007802 */ /* 0x000fe20000000f00 */
[----:B------:R-:W1:Y:S01]  /*0060*/  LDCU.64 UR4, c[0x4][0x10] ;  /* 0x01000200ff0477ac */ /* 0x000e620008000a00 */
[----:B------:R-:W-:Y:S02]  /*0070*/  IMAD.MOV.U32 R8, RZ, RZ, 0x13 ;  /* 0x00000013ff087424 */ /* 0x000fe400078e00ff */
[----:B------:R2:W3:Y:S01]  /*0080*/  LDC.64 R2, c[0x4][R0] ;  /* 0x0100000000027b82 */ /* 0x0004e20000000a00 */
[----:B------:R-:W4:Y:S01]  /*0090*/  LDCU.64 UR6, c[0x4][0x18] ;  /* 0x01000300ff0677ac */ /* 0x000f220008000a00 */
[----:B------:R-:W-:Y:S02]  /*00a0*/  IMAD.MOV.U32 R12, RZ, RZ, 0x1 ;  /* 0x00000001ff0c7424 */ /* 0x000fe400078e00ff */
[----:B------:R-:W-:Y:S01]  /*00b0*/  IMAD.MOV.U32 R13, RZ, RZ, RZ ;  /* 0x000000ffff0d7224 */ /* 0x000fe200078e00ff */
[----:B------:R-:W5:Y:S01]  /*00c0*/  LDCU.64 UR8, c[0x4][0x8] ;  /* 0x01000100ff0877ac */ /* 0x000f620008000a00 */
[----:B-1----:R-:W-:-:S02]  /*00d0*/  IMAD.U32 R4, RZ, RZ, UR4 ;  /* 0x00000004ff047e24 */ /* 0x002fc4000f8e00ff */
[----:B------:R-:W-:Y:S02]  /*00e0*/  IMAD.U32 R5, RZ, RZ, UR5 ;  /* 0x00000005ff057e24 */ /* 0x000fe4000f8e00ff */
[----:B----4-:R-:W-:Y:S02]  /*00f0*/  IMAD.U32 R6, RZ, RZ, UR6 ;  /* 0x00000006ff067e24 */ /* 0x010fe4000f8e00ff */
[----:B------:R-:W-:Y:S02]  /*0100*/  IMAD.U32 R7, RZ, RZ, UR7 ;  /* 0x00000007ff077e24 */ /* 0x000fe4000f8e00ff */
[----:B-----5:R-:W-:Y:S02]  /*0110*/  IMAD.U32 R10, RZ, RZ, UR8 ;  /* 0x00000008ff0a7e24 */ /* 0x020fe4000f8e00ff */
[----:B--2---:R-:W-:-:S07]  /*0120*/  IMAD.U32 R11, RZ, RZ, UR9 ;  /* 0x00000009ff0b7e24 */ /* 0x004fce000f8e00ff */
[----:B------:R-:W-:-:S07]  /*0130*/  LEPC R20, `(.L_x_0) ;  /* 0x000000001014794e */ /* 0x000fce0000000000 */
[----:B0--3--:R-:W-:Y:S05]  /*0140*/  CALL.ABS.NOINC R2 ;  /* 0x0000000002007343 */ /* 0x009fea0003c00000 */
.L_x_0:
        /* <DEDUP_REMOVED lines=20> */
.L_x_1:
        /* <DEDUP_REMOVED lines=20> */
.L_x_2:
        /* <DEDUP_REMOVED lines=20> */
.L_x_3:
[----:B------:R-:W1:Y:S01]  /*0510*/  LDC.64 R6, c[0x0][0x388] ;  /* 0x0000e200ff067b82 */ /* 0x000e620000000a00 */
[----:B------:R-:W2:Y:S01]  /*0520*/  S2R R17, SR_TID.X ;  /* 0x0000000000117919 */ /* 0x000ea20000002100 */
[----:B------:R-:W3:Y:S01]  /*0530*/  LDCU UR5, c[0x0][0x370] ;  /* 0x00006e00ff0577ac */ /* 0x000ee20008000800 */
[----:B------:R-:W-:Y:S02]  /*0540*/  IMAD.MOV.U32 R22, RZ, RZ, 0x0 ;  /* 0x00000000ff167424 */ /* 0x000fe400078e00ff */
[----:B------:R-:W-:-:S03]  /*0550*/  IMAD.MOV.U32 R23, RZ, RZ, -0x100000 ;  /* 0xfff00000ff177424 */ /* 0x000fc600078e00ff */
[----:B------:R-:W-:Y:S08]  /*0560*/  S2UR UR4, SR_CTAID.Y ;  /* 0x00000000000479c3 */ /* 0x000ff00000002600 */
[----:B------:R-:W3:Y:S08]  /*0570*/  S2UR UR6, SR_CTAID.X ;  /* 0x00000000000679c3 */ /* 0x000ef00000002500 */
[----:B------:R-:W2:Y:S01]  /*0580*/  LDC R16, c[0x0][0x360] ;  /* 0x0000d800ff107b82 */ /* 0x000ea20000000800 */
[----:B-1----:R-:W-:-:S04]  /*0590*/  ISETP.NE.U32.AND P0, PT, R6, RZ, PT ;  /* 0x000000ff0600720c */ /* 0x002fc80003f05070 */
[----:B------:R-:W-:-:S03]  /*05a0*/  ISETP.NE.AND.EX P0, PT, R7, RZ, PT, P0 ;  /* 0x000000ff0700720c */ /* 0x000fc60003f05300 */
[----:B------:R-:W1:Y:S01]  /*05b0*/  LDC.64 R8, c[0x0][0x358] ;  /* 0x0000d600ff087b82 */ /* 0x000e620000000a00 */
[----:B---3--:R-:W-:-:S06]  /*05c0*/  UIMAD UR4, UR4, UR5, UR6 ;  /* 0x00000005040472a4 */ /* 0x008fcc000f8e0206 */
[----:B--2---:R-:W-:-:S03]  /*05d0*/  IMAD R16, R16, UR4, R17 ;  /* 0x0000000410107c24 */ /* 0x004fc6000f8e0211 */
[----:B------:R-:W-:Y:S05]  /*05e0*/  @!P0 BRA `(.L_x_4) ;  /* 0x0000000c00948947 */ /* 0x000fea0003800000 */
[C---:B------:R-:W-:Y:S02]  /*05f0*/  ISETP.GE.U32.AND P2, PT, R6.reuse, 0x8, PT ;  /* 0x000000080600780c */ /* 0x040fe40003f46070 */
[----:B------:R-:W-:Y:S02]  /*0600*/  CS2R R24, SRZ ;  /* 0x0000000000187805 */ /* 0x000fe4000001ff00 */
[----:B------:R-:W-:Y:S01]  /*0610*/  LOP3.LUT R26, R6, 0x7, RZ, 0xc0, !PT ;  /* 0x00000007061a7812 */ /* 0x000fe200078ec0ff */
[----:B------:R-:W-:Y:S01]  /*0620*/  IMAD.MOV.U32 R22, RZ, RZ, 0x0 ;  /* 0x00000000ff167424 */ /* 0x000fe200078e00ff */
[----:B------:R-:W-:Y:S01]  /*0630*/  ISETP.GE.U32.AND.EX P2, PT, R7, RZ, PT, P2 ;  /* 0x000000ff0700720c */ /* 0x000fe20003f46120 */
[----:B------:R-:W-:Y:S01]  /*0640*/  IMAD.MOV.U32 R23, RZ, RZ, -0x100000 ;  /* 0xfff00000ff177424 */ /* 0x000fe200078e00ff */
[----:B------:R-:W-:Y:S02]  /*0650*/  ISETP.NE.U32.AND P1, PT, R26, RZ, PT ;  /* 0x000000ff1a00720c */ /* 0x000fe40003f25070 */
[----:B------:R-:W-:-:S02]  /*0660*/  SHF.R.S32.HI R17, RZ, 0x1f, R16 ;  /* 0x0000001fff117819 */ /* 0x000fc40000011410 */
[----:B------:R-:W-:-:S07]  /*0670*/  ISETP.NE.AND.EX P1, PT, RZ, RZ, PT, P1 ;  /* 0x000000ffff00720c */ /* 0x000fce0003f25310 */
[----:B------:R-:W-:Y:S06]  /*0680*/  @!P2 BRA `(.L_x_5) ;  /* 0x00000004007ca947 */ /* 0x000fec0003800000 */
[----:B------:R-:W2:Y:S01]  /*0690*/  LDCU.128 UR4, c[0x0][0x390] ;  /* 0x00007200ff0477ac */ /* 0x000ea20008000c00 */
[----:B------:R-:W3:Y:S01]  /*06a0*/  LDC.64 R10, c[0x0][0x380] ;  /* 0x0000e000ff0a7b82 */ /* 0x000ee20000000a00 */
[----:B------:R-:W-:Y:S01]  /*06b0*/  LOP3.LUT R24, R6, 0xfffffff8, RZ, 0xc0, !PT ;  /* 0xfffffff806187812 */ /* 0x000fe200078ec0ff */
[----:B------:R-:W-:Y:S01]  /*06c0*/  BSSY.RECONVERGENT B0, `(.L_x_5) ;  /* 0x000005b000007945 */ /* 0x000fe20003800200 */
[----:B------:R-:W4:Y:S01]  /*06d0*/  LDCU UR8, c[0x0][0x38c] ;  /* 0x00007180ff0877ac */ /* 0x000f220008000800 */
[----:B------:R-:W-:Y:S02]  /*06e0*/  IMAD.MOV.U32 R22, RZ, RZ, 0x0 ;  /* 0x00000000ff167424 */ /* 0x000fe400078e00ff */
[----:B------:R-:W-:Y:S02]  /*06f0*/  IMAD.MOV.U32 R23, RZ, RZ, -0x100000 ;  /* 0xfff00000ff177424 */ /* 0x000fe400078e00ff */
[----:B------:R-:W-:Y:S01]  /*0700*/  IMAD.MOV.U32 R3, RZ, RZ, R24 ;  /* 0x000000ffff037224 */ /* 0x000fe200078e0018 */
[----:B--2---:R-:W-:Y:S01]  /*0710*/  UIADD3 UR4, UP0, UPT, UR4, 0x20, URZ ;  /* 0x0000002004047890 */ /* 0x004fe2000ff1e0ff */
[----:B------:R-:W-:-:S03]  /*0720*/  LEA R4, P2, R16, UR6, 0x3 ;  /* 0x0000000610047c11 */ /* 0x000fc6000f8418ff */
[----:B------:R-:W-:Y:S01]  /*0730*/  UIADD3.X UR5, UPT, UPT, URZ, UR5, URZ, UP0, !UPT ;  /* 0x00000005ff057290 */ /* 0x000fe200087fe4ff */
[----:B------:R-:W-:Y:S01]  /*0740*/  LEA.HI.X R5, R16, UR7, R17, 0x3, P2 ;  /* 0x0000000710057c11 */ /* 0x000fe200090f1c11 */
[----:B----4-:R-:W-:Y:S01]  /*0750*/  IMAD.U32 R25, RZ, RZ, UR8 ;  /* 0x00000008ff197e24 */ /* 0x010fe2000f8e00ff */
[C-C-:B---3--:R-:W-:Y:S01]  /*0760*/  SHF.L.U64.HI R0, R10.reuse, 0x6, R11.reuse ;  /* 0x000000060a007819 */ /* 0x148fe2000001020b */
[----:B------:R-:W-:Y:S01]  /*0770*/  IMAD.U32 R2, RZ, RZ, UR8 ;  /* 0x00000008ff027e24 */ /* 0x000fe2000f8e00ff */
[C---:B------:R-:W-:Y:S01]  /*0780*/  SHF.L.U64.HI R28, R10.reuse, 0x3, R11 ;  /* 0x000000030a1c7819 */ /* 0x040fe2000001020b */
[----:B------:R-:W-:Y:S02]  /*0790*/  IMAD.SHL.U32 R11, R10, 0x8, RZ ;  /* 0x000000080a0b7824 */ /* 0x000fe400078e00ff */
[----:B------:R-:W-:Y:S02]  /*07a0*/  IMAD.U32 R12, RZ, RZ, UR4 ;  /* 0x00000004ff0c7e24 */ /* 0x000fe4000f8e00ff */
[----:B------:R-:W-:-:S07]  /*07b0*/  IMAD.U32 R13, RZ, RZ, UR5 ;  /* 0x00000005ff0d7e24 */ /* 0x000fce000f8e00ff */
.L_x_6:
[C---:B-1----:R-:W-:Y:S02]  /*07c0*/  R2UR UR6, R8.reuse ;  /* 0x00000000080672ca */ /* 0x042fe400000e0000 */
[C---:B------:R-:W-:Y:S02]  /*07d0*/  R2UR UR7, R9.reuse ;  /* 0x00000000090772ca */ /* 0x040fe400000e0000 */
[----:B------:R-:W-:Y:S02]  /*07e0*/  R2UR UR4, R8 ;  /* 0x00000000080472ca */ /* 0x000fe400000e0000 */
[----:B------:R-:W-:-:S09]  /*07f0*/  R2UR UR5, R9 ;  /* 0x00000000090572ca */ /* 0x000fd200000e0000 */
[----:B------:R-:W2:Y:S04]  /*0800*/  LDG.E.64 R14, desc[UR6][R4.64] ;  /* 0x00000006040e7981 */ /* 0x000ea8000c1e1b00 */
[----:B------:R-:W2:Y:S04]  /*0810*/  LDG.E.64 R18, desc[UR4][R12.64+-0x20] ;  /* 0xffffe0040c127981 */ /* 0x000ea8000c1e1b00 */
[----:B------:R-:W3:Y:S01]  /*0820*/  LDG.E.64 R20, desc[UR4][R12.64+-0x18] ;  /* 0xffffe8040c147981 */ /* 0x000ee2000c1e1b00 */
[----:B--2---:R-:W-:Y:S01]  /*0830*/  DADD R14, R18, R14 ;  /* 0x00000000120e7229 */ /* 0x004fe2000000000e */
[----:B------:R-:W-:-:S05]  /*0840*/  IADD3 R18, P3, PT, R4, R11, RZ ;  /* 0x0000000b04127210 */ /* 0x000fca0007f7e0ff */
[----:B------:R-:W-:Y:S02]  /*0850*/  IMAD.X R19, R5, 0x1, R28, P3 ;  /* 0x0000000105137824 */ /* 0x000fe400018e061c */
[----:B------:R-:W-:-:S06]  /*0860*/  DSETP.GT.AND P2, PT, R14, R22, PT ;  /* 0x000000160e00722a */ /* 0x000fcc0003f44000 */
[----:B------:R-:W-:Y:S02]  /*0870*/  FSEL R14, R14, R22, P2 ;  /* 0x000000160e0e7208 */ /* 0x000fe40001000000 */
[----:B------:R-:W-:Y:S02]  /*0880*/  FSEL R15, R15, R23, P2 ;  /* 0x000000170f0f7208 */ /* 0x000fe40001000000 */
[----:B------:R-:W3:Y:S02]  /*0890*/  LDG.E.64 R22, desc[UR6][R18.64] ;  /* 0x0000000612167981 */ /* 0x000ee4000c1e1b00 */
[----:B---3--:R-:W-:Y:S01]  /*08a0*/  DADD R22, R20, R22 ;  /* 0x0000000014167229 */ /* 0x008fe20000000016 */
[----:B------:R-:W-:-:S07]  /*08b0*/  IADD3 R20, P3, PT, R18, R11, RZ ;  /* 0x0000000b12147210 */ /* 0x000fce0007f7e0ff */
[----:B------:R-:W-:Y:S01]  /*08c0*/  DSETP.GT.AND P2, PT, R22, R14, PT ;  /* 0x0000000e1600722a */ /* 0x000fe20003f44000 */
[----:B------:R-:W-:-:S05]  /*08d0*/  IMAD.X R21, R19, 0x1, R28, P3 ;  /* 0x0000000113157824 */ /* 0x000fca00018e061c */
[----:B------:R-:W-:Y:S01]  /*08e0*/  FSEL R14, R22, R14, P2 ;  /* 0x0000000e160e7208 */ /* 0x000fe20001000000 */
[----:B------:R-:W2:Y:S01]  /*08f0*/  LDG.E.64 R18, desc[UR6][R20.64] ;  /* 0x0000000614127981 */ /* 0x000ea2000c1e1b00 */
[----:B------:R-:W-:-:S03]  /*0900*/  FSEL R15, R23, R15, P2 ;  /* 0x0000000f170f7208 */ /* 0x000fc60001000000 */
[----:B------:R-:W2:Y:S02]  /*0910*/  LDG.E.64 R22, desc[UR4][R12.64+-0x10] ;  /* 0xfffff0040c167981 */ /* 0x000ea4000c1e1b00 */
[----:B--2---:R-:W-:Y:S01]  /*0920*/  DADD R18, R22, R18 ;  /* 0x0000000016127229 */ /* 0x004fe20000000012 */
[----:B------:R-:W-:-:S07]  /*0930*/  IADD3 R22, P3, PT, R20, R11, RZ ;  /* 0x0000000b14167210 */ /* 0x000fce0007f7e0ff */
[----:B------:R-:W-:Y:S01]  /*0940*/  DSETP.GT.AND P2, PT, R18, R14, PT ;  /* 0x0000000e1200722a */ /* 0x000fe20003f44000 */
[----:B------:R-:W-:Y:S02]  /*0950*/  IMAD.X R23, R21, 0x1, R28, P3 ;  /* 0x0000000115177824 */ /* 0x000fe400018e061c */
[----:B------:R-:W2:Y:S03]  /*0960*/  LDG.E.64 R20, desc[UR4][R12.64+-0x8] ;  /* 0xfffff8040c147981 */ /* 0x000ea6000c1e1b00 */
[----:B------:R-:W-:Y:S02]  /*0970*/  FSEL R14, R18, R14, P2 ;  /* 0x0000000e120e7208 */ /* 0x000fe40001000000 */
[----:B------:R-:W-:Y:S02]  /*0980*/  FSEL R15, R19, R15, P2 ;  /* 0x0000000f130f7208 */ /* 0x000fe40001000000 */
        /* <DEDUP_REMOVED lines=26> */
[----:B------:R-:W-:-:S05]  /*0b30*/  IADD3 R22, P3, PT, R20, R11, RZ ;  /* 0x0000000b14167210 */ /* 0x000fca0007f7e0ff */
[----:B------:R-:W-:-:S05]  /*0b40*/  IMAD.X R23, R21, 0x1, R28, P3 ;  /* 0x0000000115177824 */ /* 0x000fca00018e061c */
[----:B------:R-:W2:Y:S04]  /*0b50*/  LDG.E.64 R20, desc[UR6][R22.64] ;  /* 0x0000000616147981 */ /* 0x000ea8000c1e1b00 */
[----:B------:R1:W2:Y:S01]  /*0b60*/  LDG.E.64 R22, desc[UR4][R12.64+0x18] ;  /* 0x000018040c167981 */ /* 0x0002a2000c1e1b00 */
[----:B------:R-:W-:-:S06]  /*0b70*/  DSETP.GT.AND P2, PT, R18, R14, PT ;  /* 0x0000000e1200722a */ /* 0x000fcc0003f44000 */
[----:B------:R-:W-:Y:S02]  /*0b80*/  FSEL R14, R18, R14, P2 ;  /* 0x0000000e120e7208 */ /* 0x000fe40001000000 */
[----:B------:R-:W-:Y:S02]  /*0b90*/  FSEL R15, R19, R15, P2 ;  /* 0x0000000f130f7208 */ /* 0x000fe40001000000 */
[----:B------:R-:W-:-:S04]  /*0ba0*/  IADD3 R3, P2, PT, R3, -0x8, RZ ;  /* 0xfffffff803037810 */ /* 0x000fc80007f5e0ff */
[----:B------:R-:W-:Y:S02]  /*0bb0*/  IADD3.X R2, PT, PT, R2, -0x1, RZ, P2, !PT ;  /* 0xffffffff02027810 */ /* 0x000fe400017fe4ff */
[----:B------:R-:W-:-:S04]  /*0bc0*/  ISETP.NE.U32.AND P2, PT, R3, RZ, PT ;  /* 0x000000ff0300720c */ /* 0x000fc80003f45070 */
[----:B------:R-:W-:Y:S02]  /*0bd0*/  ISETP.NE.AND.EX P2, PT, R2, RZ, PT, P2 ;  /* 0x000000ff0200720c */ /* 0x000fe40003f45320 */
[----:B------:R-:W-:Y:S02]  /*0be0*/  LEA R4, P4, R10, R4, 0x6 ;  /* 0x000000040a047211 */ /* 0x000fe400078830ff */
[----:B-1----:R-:W-:-:S03]  /*0bf0*/  IADD3 R12, P5, PT, R12, 0x40, RZ ;  /* 0x000000400c0c7810 */ /* 0x002fc60007fbe0ff */
[----:B------:R-:W-:Y:S02]  /*0c00*/  IMAD.X R5, R5, 0x1, R0, P4 ;  /* 0x0000000105057824 */ /* 0x000fe400020e0600 */
[----:B------:R-:W-:Y:S01]  /*0c10*/  IMAD.X R13, RZ, RZ, R13, P5 ;  /* 0x000000ffff0d7224 */ /* 0x000fe200028e060d */
[----:B--2---:R-:W-:-:S08]  /*0c20*/  DADD R20, R22, R20 ;  /* 0x0000000016147229 */ /* 0x004fd00000000014 */
[----:B------:R-:W-:-:S06]  /*0c30*/  DSETP.GT.AND P3, PT, R20, R14, PT ;  /* 0x0000000e1400722a */ /* 0x000fcc0003f64000 */
[----:B------:R-:W-:Y:S02]  /*0c40*/  FSEL R22, R20, R14, P3 ;  /* 0x0000000e14167208 */ /* 0x000fe40001800000 */
[----:B------:R-:W-:Y:S01]  /*0c50*/  FSEL R23, R21, R15, P3 ;  /* 0x0000000f15177208 */ /* 0x000fe20001800000 */
[----:B------:R-:W-:Y:S06]  /*0c60*/  @P2 BRA `(.L_x_6) ;  /* 0xfffffff800d42947 */ /* 0x000fec000383ffff */
[----:B------:R-:W-:Y:S05]  /*0c70*/  BSYNC.RECONVERGENT B0 ;  /* 0x0000000000007941 */ /* 0x000fea0003800200 */
.L_x_5:
[----:B------:R-:W-:Y:S05]  /*0c80*/  @!P1 BRA `(.L_x_4) ;  /* 0x0000000400ec9947 */ /* 0x000fea0003800000 */
[----:B------:R-:W2:Y:S01]  /*0c90*/  LDC.64 R2, c[0x0][0x380] ;  /* 0x0000e000ff027b82 */ /* 0x000ea20000000a00 */
[----:B------:R-:W-:Y:S02]  /*0ca0*/  ISETP.GE.U32.AND P2, PT, R26, 0x4, PT ;  /* 0x000000041a00780c */ /* 0x000fe40003f46070 */
[----:B------:R-:W-:Y:S02]  /*0cb0*/  LOP3.LUT R0, R6, 0x3, RZ, 0xc0, !PT ;  /* 0x0000000306007812 */ /* 0x000fe400078ec0ff */
[----:B------:R-:W-:Y:S02]  /*0cc0*/  ISETP.GE.U32.AND.EX P2, PT, RZ, RZ, PT, P2 ;  /* 0x000000ffff00720c */ /* 0x000fe40003f46120 */
[----:B------:R-:W-:-:S04]  /*0cd0*/  ISETP.NE.U32.AND P1, PT, R0, RZ, PT ;  /* 0x000000ff0000720c */ /* 0x000fc80003f25070 */
[----:B------:R-:W-:-:S07]  /*0ce0*/  ISETP.NE.AND.EX P1, PT, RZ, RZ, PT, P1 ;  /* 0x000000ffff00720c */ /* 0x000fce0003f25310 */
[----:B------:R-:W-:Y:S06]  /*0cf0*/  @!P2 BRA `(.L_x_7) ;  /* 0x0000000000d0a947 */ /* 0x000fec0003800000 */
[----:B------:R-:W3:Y:S01]  /*0d00*/  LDCU.128 UR4, c[0x0][0x390] ;  /* 0x00007200ff0477ac */ /* 0x000ee20008000c00 */
[-C--:B--2---:R-:W-:Y:S01]  /*0d10*/  IMAD R4, R25, R2.reuse, RZ ;  /* 0x0000000219047224 */ /* 0x084fe200078e02ff */
[----:B-1----:R-:W-:Y:S01]  /*0d20*/  R2UR UR8, R8 ;  /* 0x00000000080872ca */ /* 0x002fe200000e0000 */
[----:B------:R-:W-:Y:S01]  /*0d30*/  IMAD.WIDE.U32 R10, R24, R2, R16 ;  /* 0x00000002180a7225 */ /* 0x000fe200078e0010 */
[C---:B------:R-:W-:Y:S02]  /*0d40*/  R2UR UR9, R9.reuse ;  /* 0x00000000090972ca */ /* 0x040fe400000e0000 */
[----:B------:R-:W-:Y:S01]  /*0d50*/  R2UR UR10, R8 ;  /* 0x00000000080a72ca */ /* 0x000fe200000e0000 */
[----:B------:R-:W-:Y:S01]  /*0d60*/  IMAD R5, R24, R3, R4 ;  /* 0x0000000318057224 */ /* 0x000fe200078e0204 */
[----:B------:R-:W-:-:S03]  /*0d70*/  R2UR UR11, R9 ;  /* 0x00000000090b72ca */ /* 0x000fc600000e0000 */
[----:B------:R-:W-:Y:S01]  /*0d80*/  IMAD.IADD R11, R11, 0x1, R5 ;  /* 0x000000010b0b7824 */ /* 0x000fe200078e0205 */
[----:B---3--:R-:W-:Y:S02]  /*0d90*/  LEA R4, P2, R24, UR4, 0x3 ;  /* 0x0000000418047c11 */ /* 0x008fe4000f8418ff */
[----:B------:R-:W-:Y:S02]  /*0da0*/  LEA R28, P3, R10, UR6, 0x3 ;  /* 0x000000060a1c7c11 */ /* 0x000fe4000f8618ff */
[----:B------:R-:W-:Y:S02]  /*0db0*/  LEA.HI.X R5, R24, UR5, R25, 0x3, P2 ;  /* 0x0000000518057c11 */ /* 0x000fe400090f1c19 */
[----:B------:R-:W-:Y:S01]  /*0dc0*/  LEA.HI.X R29, R10, UR7, R11, 0x3, P3 ;  /* 0x000000070a1d7c11 */ /* 0x000fe200098f1c0b */
[----:B------:R-:W-:Y:S02]  /*0dd0*/  IMAD.WIDE.U32 R10, R2, 0x8, RZ ;  /* 0x00000008020a7825 */ /* 0x000fe400078e00ff */
[----:B------:R-:W2:Y:S04]  /*0de0*/  LDG.E.64 R12, desc[UR8][R4.64] ;  /* 0x00000008040c7981 */ /* 0x000ea8000c1e1b00 */
[----:B------:R-:W2:Y:S01]  /*0df0*/  LDG.E.64 R14, desc[UR10][R28.64] ;  /* 0x0000000a1c0e7981 */ /* 0x000ea2000c1e1b00 */
[----:B------:R-:W-:Y:S01]  /*0e00*/  IMAD.SHL.U32 R19, R3, 0x8, RZ ;  /* 0x0000000803137824 */ /* 0x000fe200078e00ff */
[----:B------:R-:W-:-:S02]  /*0e10*/  R2UR UR6, R8 ;  /* 0x00000000080672ca */ /* 0x000fc400000e0000 */
[----:B------:R-:W-:Y:S01]  /*0e20*/  R2UR UR7, R9 ;  /* 0x00000000090772ca */ /* 0x000fe200000e0000 */
[----:B------:R-:W-:Y:S01]  /*0e30*/  IMAD.IADD R11, R11, 0x1, R19 ;  /* 0x000000010b0b7824 */ /* 0x000fe200078e0213 */
[----:B------:R-:W-:Y:S02]  /*0e40*/  R2UR UR4, R8 ;  /* 0x00000000080472ca */ /* 0x000fe400000e0000 */
[----:B------:R-:W-:Y:S02]  /*0e50*/  R2UR UR5, R9 ;  /* 0x00000000090572ca */ /* 0x000fe400000e0000 */
[----:B------:R-:W-:-:S05]  /*0e60*/  IADD3 R18, P2, PT, R28, R10, RZ ;  /* 0x0000000a1c127210 */ /* 0x000fca0007f5e0ff */
[----:B------:R-:W-:-:S05]  /*0e70*/  IMAD.X R19, R11, 0x1, R29, P2 ;  /* 0x000000010b137824 */ /* 0x000fca00010e061d */
[----:B------:R-:W3:Y:S04]  /*0e80*/  LDG.E.64 R20, desc[UR6][R18.64] ;  /* 0x0000000612147981 */ /* 0x000ee8000c1e1b00 */
[----:B------:R-:W3:Y:S01]  /*0e90*/  LDG.E.64 R26, desc[UR4][R4.64+0x8] ;  /* 0x00000804041a7981 */ /* 0x000ee2000c1e1b00 */
[----:B--2---:R-:W-:-:S08]  /*0ea0*/  DADD R12, R12, R14 ;  /* 0x000000000c0c7229 */ /* 0x004fd0000000000e */
[----:B------:R-:W-:-:S06]  /*0eb0*/  DSETP.GT.AND P2, PT, R12, R22, PT ;  /* 0x000000160c00722a */ /* 0x000fcc0003f44000 */
[----:B------:R-:W-:Y:S02]  /*0ec0*/  FSEL R12, R12, R22, P2 ;  /* 0x000000160c0c7208 */ /* 0x000fe40001000000 */
[----:B------:R-:W-:Y:S02]  /*0ed0*/  FSEL R13, R13, R23, P2 ;  /* 0x000000170d0d7208 */ /* 0x000fe40001000000 */
[-C--:B------:R-:W-:Y:S01]  /*0ee0*/  IADD3 R14, P2, PT, R18, R10.reuse, RZ ;  /* 0x0000000a120e7210 */ /* 0x080fe20007f5e0ff */
[----:B------:R-:W2:Y:S03]  /*0ef0*/  LDG.E.64 R22, desc[UR4][R4.64+0x10] ;  /* 0x0000100404167981 */ /* 0x000ea6000c1e1b00 */
[----:B------:R-:W-:Y:S01]  /*0f00*/  IADD3 R10, P3, PT, R14, R10, RZ ;  /* 0x0000000a0e0a7210 */ /* 0x000fe20007f7e0ff */
[--C-:B------:R-:W-:Y:S01]  /*0f10*/  IMAD.X R15, R19, 0x1, R11.reuse, P2 ;  /* 0x00000001130f7824 */ /* 0x100fe200010e060b */
[----:B---3--:R-:W-:Y:S01]  /*0f20*/  DADD R20, R26, R20 ;  /* 0x000000001a147229 */ /* 0x008fe20000000014 */
[----:B------:R-:W3:Y:S04]  /*0f30*/  LDG.E.64 R26, desc[UR8][R4.64+0x18] ;  /* 0x00001808041a7981 */ /* 0x000ee8000c1e1b00 */
[----:B------:R-:W2:Y:S01]  /*0f40*/  LDG.E.64 R18, desc[UR6][R14.64] ;  /* 0x000000060e127981 */ /* 0x000ea2000c1e1b00 */
[----:B------:R-:W-:-:S02]  /*0f50*/  IMAD.X R11, R15, 0x1, R11, P3 ;  /* 0x000000010f0b7824 */ /* 0x000fc400018e060b */
[----:B------:R-:W-:-:S04]  /*0f60*/  DSETP.GT.AND P2, PT, R20, R12, PT ;  /* 0x0000000c1400722a */ /* 0x000fc80003f44000 */
[----:B------:R-:W3:Y:S02]  /*0f70*/  LDG.E.64 R10, desc[UR10][R10.64] ;  /* 0x0000000a0a0a7981 */ /* 0x000ee4000c1e1b00 */
[----:B------:R-:W-:Y:S02]  /*0f80*/  FSEL R12, R20, R12, P2 ;  /* 0x0000000c140c7208 */ /* 0x000fe40001000000 */
[----:B------:R-:W-:Y:S02]  /*0f90*/  FSEL R13, R21, R13, P2 ;  /* 0x0000000d150d7208 */ /* 0x000fe40001000000 */
[----:B------:R-:W-:-:S05]  /*0fa0*/  IADD3 R24, P3, PT, R24, 0x4, RZ ;  /* 0x0000000418187810 */ /* 0x000fca0007f7e0ff */
[----:B------:R-:W-:Y:S01]  /*0fb0*/  IMAD.X R25, RZ, RZ, R25, P3 ;  /* 0x000000ffff197224 */ /* 0x000fe200018e0619 */
[----:B--2---:R-:W-:-:S08]  /*0fc0*/  DADD R18, R22, R18 ;  /* 0x0000000016127229 */ /* 0x004fd00000000012 */
[----:B------:R-:W-:Y:S02]  /*0fd0*/  DSETP.GT.AND P2, PT, R18, R12, PT ;  /* 0x0000000c1200722a */ /* 0x000fe40003f44000 */
[----:B---3--:R-:W-:-:S04]  /*0fe0*/  DADD R26, R26, R10 ;  /* 0x000000001a1a7229 */ /* 0x008fc8000000000a */
[----:B------:R-:W-:Y:S02]  /*0ff0*/  FSEL R12, R18, R12, P2 ;  /* 0x0000000c120c7208 */ /* 0x000fe40001000000 */
[----:B------:R-:W-:-:S06]  /*1000*/  FSEL R13, R19, R13, P2 ;  /* 0x0000000d130d7208 */ /* 0x000fcc0001000000 */
[----:B------:R-:W-:-:S06]  /*1010*/  DSETP.GT.AND P2, PT, R26, R12, PT ;  /* 0x0000000c1a00722a */ /* 0x000fcc0003f44000 */
[----:B------:R-:W-:Y:S02]  /*1020*/  FSEL R22, R26, R12, P2 ;  /* 0x0000000c1a167208 */ /* 0x000fe40001000000 */
[----:B------:R-:W-:-:S07]  /*1030*/  FSEL R23, R27, R13, P2 ;  /* 0x0000000d1b177208 */ /* 0x000fce0001000000 */
.L_x_7:
[----:B------:R-:W-:Y:S05]  /*1040*/  @!P1 BRA `(.L_x_4) ;  /* 0x0000000000fc9947 */ /* 0x000fea0003800000 */
[----:B------:R-:W-:Y:S02]  /*1050*/  ISETP.NE.U32.AND P2, PT, R0, 0x1, PT ;  /* 0x000000010000780c */ /* 0x000fe40003f45070 */
[----:B------:R-:W-:Y:S02]  /*1060*/  LOP3.LUT R4, R6, 0x1, RZ, 0xc0, !PT ;  /* 0x0000000106047812 */ /* 0x000fe400078ec0ff */
[----:B------:R-:W-:Y:S02]  /*1070*/  ISETP.NE.AND.EX P2, PT, RZ, RZ, PT, P2 ;  /* 0x000000ffff00720c */ /* 0x000fe40003f45320 */
[----:B------:R-:W-:-:S04]  /*1080*/  ISETP.NE.U32.AND P1, PT, R4, 0x1, PT ;  /* 0x000000010400780c */ /* 0x000fc80003f25070 */
[----:B------:R-:W-:-:S07]  /*1090*/  ISETP.NE.U32.AND.EX P1, PT, RZ, RZ, PT, P1 ;  /* 0x000000ffff00720c */ /* 0x000fce0003f25110 */
[----:B------:R-:W-:Y:S06]  /*10a0*/  @!P2 BRA `(.L_x_8) ;  /* 0x00000000008ca947 */ /* 0x000fec0003800000 */
[----:B------:R-:W3:Y:S01]  /*10b0*/  LDCU.128 UR4, c[0x0][0x390] ;  /* 0x00007200ff0477ac */ /* 0x000ee20008000c00 */
[----:B------:R-:W-:Y:S01]  /*10c0*/  IMAD.MOV.U32 R4, RZ, RZ, R16 ;  /* 0x000000ffff047224 */ /* 0x000fe200078e0010 */
[C---:B-1----:R-:W-:Y:S01]  /*10d0*/  R2UR UR8, R8.reuse ;  /* 0x00000000080872ca */ /* 0x042fe200000e0000 */
[----:B------:R-:W-:Y:S01]  /*10e0*/  IMAD.MOV.U32 R5, RZ, RZ, R17 ;  /* 0x000000ffff057224 */ /* 0x000fe200078e0011 */
[----:B------:R-:W-:Y:S01]  /*10f0*/  R2UR UR9, R9 ;  /* 0x00000000090972ca */ /* 0x000fe200000e0000 */
[-C--:B--2---:R-:W-:Y:S01]  /*1100*/  IMAD R0, R25, R2.reuse, RZ ;  /* 0x0000000219007224 */ /* 0x084fe200078e02ff */
[----:B------:R-:W-:Y:S01]  /*1110*/  R2UR UR10, R8 ;  /* 0x00000000080a72ca */ /* 0x000fe200000e0000 */
[----:B------:R-:W-:Y:S01]  /*1120*/  IMAD.WIDE.U32 R10, R24, R2, R4 ;  /* 0x00000002180a7225 */ /* 0x000fe200078e0004 */
[----:B------:R-:W-:-:S03]  /*1130*/  R2UR UR11, R9 ;  /* 0x00000000090b72ca */ /* 0x000fc600000e0000 */
[----:B------:R-:W-:-:S04]  /*1140*/  IMAD R5, R24, R3, R0 ;  /* 0x0000000318057224 */ /* 0x000fc800078e0200 */
[----:B------:R-:W-:Y:S01]  /*1150*/  IMAD.IADD R11, R11, 0x1, R5 ;  /* 0x000000010b0b7824 */ /* 0x000fe200078e0205 */
[----:B---3--:R-:W-:Y:S02]  /*1160*/  LEA R4, P2, R24, UR4, 0x3 ;  /* 0x0000000418047c11 */ /* 0x008fe4000f8418ff */
[----:B------:R-:W-:Y:S02]  /*1170*/  LEA R18, P3, R10, UR6, 0x3 ;  /* 0x000000060a127c11 */ /* 0x000fe4000f8618ff */
[----:B------:R-:W-:Y:S02]  /*1180*/  LEA.HI.X R5, R24, UR5, R25, 0x3, P2 ;  /* 0x0000000518057c11 */ /* 0x000fe400090f1c19 */
[----:B------:R-:W-:Y:S02]  /*1190*/  LEA.HI.X R19, R10, UR7, R11, 0x3, P3 ;  /* 0x000000070a137c11 */ /* 0x000fe400098f1c0b */
[----:B------:R-:W-:Y:S01]  /*11a0*/  R2UR UR4, R8 ;  /* 0x00000000080472ca */ /* 0x000fe200000e0000 */
[----:B------:R-:W2:Y:S01]  /*11b0*/  LDG.E.64 R14, desc[UR8][R4.64] ;  /* 0x00000008040e7981 */ /* 0x000ea2000c1e1b00 */
[----:B------:R-:W-:-:S02]  /*11c0*/  R2UR UR5, R9 ;  /* 0x00000000090572ca */ /* 0x000fc400000e0000 */
[----:B------:R-:W-:Y:S01]  /*11d0*/  R2UR UR6, R8 ;  /* 0x00000000080672ca */ /* 0x000fe200000e0000 */
[----:B------:R-:W2:Y:S01]  /*11e0*/  LDG.E.64 R20, desc[UR10][R18.64] ;  /* 0x0000000a12147981 */ /* 0x000ea2000c1e1b00 */
[----:B------:R-:W-:Y:S02]  /*11f0*/  R2UR UR7, R9 ;  /* 0x00000000090772ca */ /* 0x000fe400000e0000 */
[----:B------:R-:W-:-:S04]  /*1200*/  LEA R12, P2, R2, R18, 0x3 ;  /* 0x00000012020c7211 */ /* 0x000fc800078418ff */
[----:B------:R-:W-:-:S03]  /*1210*/  LEA.HI.X R13, R2, R19, R3, 0x3, P2 ;  /* 0x00000013020d7211 */ /* 0x000fc600010f1c03 */
[----:B------:R-:W3:Y:S04]  /*1220*/  LDG.E.64 R26, desc[UR4][R4.64+0x8] ;  /* 0x00000804041a7981 */ /* 0x000ee8000c1e1b00 */
[----:B------:R-:W3:Y:S01]  /*1230*/  LDG.E.64 R10, desc[UR6][R12.64] ;  /* 0x000000060c0a7981 */ /* 0x000ee2000c1e1b00 */
        /* <DEDUP_REMOVED lines=10> */
.L_x_8:
[----:B------:R-:W-:Y:S05]  /*12e0*/  @P1 BRA `(.L_x_4) ;  /* 0x0000000000541947 */ /* 0x000fea0003800000 */
[----:B------:R-:W3:Y:S01]  /*12f0*/  LDCU.128 UR4, c[0x0][0x390] ;  /* 0x00007200ff0477ac */ /* 0x000ee20008000c00 */
[-C--:B--2---:R-:W-:Y:S01]  /*1300*/  IMAD R0, R25, R2.reuse, RZ ;  /* 0x0000000219007224 */ /* 0x084fe200078e02ff */
[C---:B-1----:R-:W-:Y:S01]  /*1310*/  R2UR UR8, R8.reuse ;  /* 0x00000000080872ca */ /* 0x042fe200000e0000 */
[----:B------:R-:W-:Y:S01]  /*1320*/  IMAD.MOV.U32 R4, RZ, RZ, R16 ;  /* 0x000000ffff047224 */ /* 0x000fe200078e0010 */
[C---:B------:R-:W-:Y:S01]  /*1330*/  R2UR UR9, R9.reuse ;  /* 0x00000000090972ca */ /* 0x040fe200000e0000 */
[----:B------:R-:W-:Y:S01]  /*1340*/  IMAD.MOV.U32 R5, RZ, RZ, R17 ;  /* 0x000000ffff057224 */ /* 0x000fe200078e0011 */
[----:B------:R-:W-:Y:S01]  /*1350*/  R2UR UR10, R8 ;  /* 0x00000000080a72ca */ /* 0x000fe200000e0000 */
[C---:B------:R-:W-:Y:S01]  /*1360*/  IMAD R3, R24.reuse, R3, R0 ;  /* 0x0000000318037224 */ /* 0x040fe200078e0200 */
[----:B------:R-:W-:Y:S01]  /*1370*/  R2UR UR11, R9 ;  /* 0x00000000090b72ca */ /* 0x000fe200000e0000 */
[----:B------:R-:W-:-:S04]  /*1380*/  IMAD.WIDE.U32 R4, R24, R2, R4 ;  /* 0x0000000218047225 */ /* 0x000fc800078e0004 */
[----:B------:R-:W-:Y:S01]  /*1390*/  IMAD.IADD R3, R5, 0x1, R3 ;  /* 0x0000000105037824 */ /* 0x000fe200078e0203 */
[----:B---3--:R-:W-:Y:S02]  /*13a0*/  LEA R10, P1, R24, UR4, 0x3 ;  /* 0x00000004180a7c11 */ /* 0x008fe4000f8218ff */
[----:B------:R-:W-:Y:S02]  /*13b0*/  LEA R12, P2, R4, UR6, 0x3 ;  /* 0x00000006040c7c11 */ /* 0x000fe4000f8418ff */
[----:B------:R-:W-:Y:S02]  /*13c0*/  LEA.HI.X R11, R24, UR5, R25, 0x3, P1 ;  /* 0x00000005180b7c11 */ /* 0x000fe400088f1c19 */
[----:B------:R-:W-:-:S03]  /*13d0*/  LEA.HI.X R13, R4, UR7, R3, 0x3, P2 ;  /* 0x00000007040d7c11 */ /* 0x000fc600090f1c03 */
[----:B------:R-:W2:Y:S04]  /*13e0*/  LDG.E.64 R2, desc[UR8][R10.64] ;  /* 0x000000080a027981 */ /* 0x000ea8000c1e1b00 */
[----:B------:R-:W2:Y:S02]  /*13f0*/  LDG.E.64 R4, desc[UR10][R12.64] ;  /* 0x0000000a0c047981 */ /* 0x000ea4000c1e1b00 */
[----:B--2---:R-:W-:-:S08]  /*1400*/  DADD R2, R2, R4 ;  /* 0x0000000002027229 */ /* 0x004fd00000000004 */
[----:B------:R-:W-:-:S06]  /*1410*/  DSETP.GT.AND P1, PT, R2, R22, PT ;  /* 0x000000160200722a */ /* 0x000fcc0003f24000 */
[----:B------:R-:W-:Y:S02]  /*1420*/  FSEL R22, R2, R22, P1 ;  /* 0x0000001602167208 */ /* 0x000fe40000800000 */
[----:B------:R-:W-:-:S07]  /*1430*/  FSEL R23, R3, R23, P1 ;  /* 0x0000001703177208 */ /* 0x000fce0000800000 */
.L_x_4:
[----:B------:R-:W-:Y:S01]  /*1440*/  CS2R R18, SRZ ;  /* 0x0000000000127805 */ /* 0x000fe2000001ff00 */
[----:B------:R-:W-:Y:S06]  /*1450*/  @!P0 BRA `(.L_x_9) ;  /* 0x0000000800e48947 */ /* 0x000fec0003800000 */
[----:B------:R-:W-:Y:S02]  /*1460*/  ISETP.NE.U32.AND P0, PT, R6, 0x1, PT ;  /* 0x000000010600780c */ /* 0x000fe40003f05070 */
[----:B--2---:R-:W-:Y:S02]  /*1470*/  CS2R R2, SRZ ;  /* 0x0000000000027805 */ /* 0x004fe4000001ff00 */
[----:B------:R-:W-:Y:S02]  /*1480*/  ISETP.NE.AND.EX P0, PT, R7, RZ, PT, P0 ;  /* 0x000000ff0700720c */ /* 0x000fe40003f05300 */
[----:B------:R-:W-:-:S11]  /*1490*/  SHF.R.S32.HI R7, RZ, 0x1f, R16 ;  /* 0x0000001fff077819 */ /* 0x000fd60000011410 */
[----:B------:R-:W-:Y:S05]  /*14a0*/  @!P0 BRA `(.L_x_10) ;  /* 0x0000000400808947 */ /* 0x000fea0003800000 */
[----:B------:R-:W2:Y:S01]  /*14b0*/  LDC.64 R10, c[0x0][0x380] ;  /* 0x0000e000ff0a7b82 */ /* 0x000ea20000000a00 */
[----:B------:R-:W3:Y:S01]  /*14c0*/  LDCU.128 UR4, c[0x0][0x390] ;  /* 0x00007200ff0477ac */ /* 0x000ee20008000c00 */
[----:B------:R-:W-:Y:S01]  /*14d0*/  LOP3.LUT R3, R6, 0xfffffffe, RZ, 0xc0, !PT ;  /* 0xfffffffe06037812 */ /* 0x000fe200078ec0ff */
[----:B------:R-:W-:Y:S01]  /*14e0*/  BSSY.RECONVERGENT B0, `(.L_x_10) ;  /* 0x000005c000007945 */ /* 0x000fe20003800200 */
[----:B------:R-:W4:Y:S03]  /*14f0*/  LDCU UR8, c[0x0][0x38c] ;  /* 0x00007180ff0877ac */ /* 0x000f260008000800 */
[----:B------:R-:W-:Y:S01]  /*1500*/  IMAD.MOV.U32 R24, RZ, RZ, R3 ;  /* 0x000000ffff187224 */ /* 0x000fe200078e0003 */
[----:B---3--:R-:W-:-:S04]  /*1510*/  UIADD3 UR4, UP0, UPT, UR4, 0x8, URZ ;  /* 0x0000000804047890 */ /* 0x008fc8000ff1e0ff */
[----:B------:R-:W-:Y:S01]  /*1520*/  UIADD3.X UR5, UPT, UPT, URZ, UR5, URZ, UP0, !UPT ;  /* 0x00000005ff057290 */ /* 0x000fe200087fe4ff */
[----:B--2---:R-:W-:Y:S01]  /*1530*/  IADD3 R5, P0, PT, R16, R10, RZ ;  /* 0x0000000a10057210 */ /* 0x004fe20007f1e0ff */
[----:B----4-:R-:W-:Y:S01]  /*1540*/  IMAD.U32 R4, RZ, RZ, UR8 ;  /* 0x00000008ff047e24 */ /* 0x010fe2000f8e00ff */
[--C-:B------:R-:W-:Y:S01]  /*1550*/  SHF.L.U64.HI R28, R10, 0x4, R11.reuse ;  /* 0x000000040a1c7819 */ /* 0x100fe2000001020b */
[----:B------:R-:W-:Y:S01]  /*1560*/  IMAD.U32 R26, RZ, RZ, UR4 ;  /* 0x00000004ff1a7e24 */ /* 0x000fe2000f8e00ff */
[----:B------:R-:W-:Y:S01]  /*1570*/  LEA R0, P1, R5, UR6, 0x3 ;  /* 0x0000000605007c11 */ /* 0x000fe2000f8218ff */
[----:B------:R-:W-:Y:S02]  /*1580*/  IMAD.X R2, R7, 0x1, R11, P0 ;  /* 0x0000000107027824 */ /* 0x000fe400000e060b */
[----:B------:R-:W-:-:S03]  /*1590*/  IMAD.U32 R27, RZ, RZ, UR5 ;  /* 0x00000005ff1b7e24 */ /* 0x000fc6000f8e00ff */
[----:B------:R-:W-:Y:S01]  /*15a0*/  LEA.HI.X R5, R5, UR7, R2, 0x3, P1 ;  /* 0x0000000705057c11 */ /* 0x000fe200088f1c02 */
[----:B------:R-:W-:-:S07]  /*15b0*/  IMAD.U32 R2, RZ, RZ, UR8 ;  /* 0x00000008ff027e24 */ /* 0x000fce000f8e00ff */
.L_x_13:
[C---:B-1----:R-:W-:Y:S01]  /*15c0*/  R2UR UR4, R8.reuse ;  /* 0x00000000080472ca */ /* 0x042fe200000e0000 */
[----:B------:R-:W-:Y:S01]  /*15d0*/  IMAD.MOV.U32 R20, RZ, RZ, R0 ;  /* 0x000000ffff147224 */ /* 0x000fe200078e0000 */
[C---:B------:R-:W-:Y:S01]  /*15e0*/  R2UR UR5, R9.reuse ;  /* 0x00000000090572ca */ /* 0x040fe200000e0000 */
[----:B------:R-:W-:Y:S01]  /*15f0*/  IMAD.MOV.U32 R21, RZ, RZ, R5 ;  /* 0x000000ffff157224 */ /* 0x000fe200078e0005 */
[----:B------:R-:W-:Y:S02]  /*1600*/  R2UR UR6, R8 ;  /* 0x00000000080672ca */ /* 0x000fe400000e0000 */
[----:B------:R-:W-:-:S09]  /*1610*/  R2UR UR7, R9 ;  /* 0x00000000090772ca */ /* 0x000fd200000e0000 */
[----:B------:R1:W2:Y:S04]  /*1620*/  LDG.E.64 R12, desc[UR4][R26.64] ;  /* 0x000000041a0c7981 */ /* 0x0002a8000c1e1b00 */
[----:B------:R-:W2:Y:S01]  /*1630*/  LDG.E.64 R14, desc[UR6][R20.64] ;  /* 0x00000006140e7981 */ /* 0x000ea2000c1e1b00 */
[----:B------:R-:W-:Y:S01]  /*1640*/  UMOV UR4, 0xfefa39ef ;  /* 0xfefa39ef00047882 */ /* 0x000fe20000000000 */
[----:B------:R-:W-:Y:S01]  /*1650*/  UMOV UR5, 0x3fe62e42 ;  /* 0x3fe62e4200057882 */ /* 0x000fe20000000000 */
[----:B------:R-:W-:Y:S01]  /*1660*/  IADD3 R24, P0, PT, R24, -0x2, RZ ;  /* 0xfffffffe18187810 */ /* 0x000fe20007f1e0ff */
[----:B------:R-:W-:Y:S01]  /*1670*/  BSSY.RECONVERGENT B1, `(.L_x_11) ;  /* 0x000003f000017945 */ /* 0x000fe20003800200 */
[----:B------:R-:W-:Y:S02]  /*1680*/  LEA R0, P2, R10, R0, 0x4 ;  /* 0x000000000a007211 */ /* 0x000fe400078420ff */
[----:B------:R-:W-:-:S02]  /*1690*/  IADD3.X R4, PT, PT, R4, -0x1, RZ, P0, !PT ;  /* 0xffffffff04047810 */ /* 0x000fc400007fe4ff */
[----:B------:R-:W-:Y:S02]  /*16a0*/  ISETP.NE.U32.AND P0, PT, R24, RZ, PT ;  /* 0x000000ff1800720c */ /* 0x000fe40003f05070 */
[----:B-1----:R-:W-:Y:S02]  /*16b0*/  IADD3 R26, P1, PT, R26, 0x10, RZ ;  /* 0x000000101a1a7810 */ /* 0x002fe40007f3e0ff */
[----:B------:R-:W-:Y:S01]  /*16c0*/  ISETP.NE.AND.EX P0, PT, R4, RZ, PT, P0 ;  /* 0x000000ff0400720c */ /* 0x000fe20003f05300 */
[----:B--2---:R-:W-:-:S08]  /*16d0*/  DADD R12, R12, R14 ;  /* 0x000000000c0c7229 */ /* 0x004fd0000000000e */
[----:B------:R-:W-:Y:S01]  /*16e0*/  DADD R20, R12, -R22 ;  /* 0x000000000c147229 */ /* 0x000fe20000000816 */
[----:B------:R-:W-:Y:S02]  /*16f0*/  IMAD.MOV.U32 R12, RZ, RZ, 0x652b82fe ;  /* 0x652b82feff0c7424 */ /* 0x000fe400078e00ff */
[----:B------:R-:W-:-:S06]  /*1700*/  IMAD.MOV.U32 R13, RZ, RZ, 0x3ff71547 ;  /* 0x3ff71547ff0d7424 */ /* 0x000fcc00078e00ff */
[----:B------:R-:W-:Y:S01]  /*1710*/  DFMA R12, R20, R12, 6.75539944105574400000e+15 ;  /* 0x43380000140c742b */ /* 0x000fe2000000000c */
[----:B------:R-:W-:-:S07]  /*1720*/  FSETP.GEU.AND P3, PT, |R21|, 4.1917929649353027344, PT ;  /* 0x4086232b1500780b */ /* 0x000fce0003f6e200 */
[----:B------:R-:W-:-:S08]  /*1730*/  DADD R14, R12, -6.75539944105574400000e+15 ;  /* 0xc33800000c0e7429 */ /* 0x000fd00000000000 */
[----:B------:R-:W-:Y:S01]  /*1740*/  DFMA R18, R14, -UR4, R20 ;  /* 0x800000040e127c2b */ /* 0x000fe20008000014 */
[----:B------:R-:W-:Y:S01]  /*1750*/  UMOV UR4, 0x3b39803f ;  /* 0x3b39803f00047882 */ /* 0x000fe20000000000 */
[----:B------:R-:W-:-:S06]  /*1760*/  UMOV UR5, 0x3c7abc9e ;  /* 0x3c7abc9e00057882 */ /* 0x000fcc0000000000 */
[----:B------:R-:W-:Y:S01]  /*1770*/  DFMA R18, R14, -UR4, R18 ;  /* 0x800000040e127c2b */ /* 0x000fe20008000012 */
[----:B------:R-:W-:Y:S01]  /*1780*/  UMOV UR4, 0x69ce2bdf ;  /* 0x69ce2bdf00047882 */ /* 0x000fe20000000000 */
[----:B------:R-:W-:Y:S01]  /*1790*/  IMAD.MOV.U32 R14, RZ, RZ, -0x35dec16 ;  /* 0xfca213eaff0e7424 */ /* 0x000fe200078e00ff */
[----:B------:R-:W-:Y:S01]  /*17a0*/  UMOV UR5, 0x3e5ade15 ;  /* 0x3e5ade1500057882 */ /* 0x000fe20000000000 */
[----:B------:R-:W-:-:S06]  /*17b0*/  IMAD.MOV.U32 R15, RZ, RZ, 0x3e928af3 ;  /* 0x3e928af3ff0f7424 */ /* 0x000fcc00078e00ff */
[----:B------:R-:W-:Y:S01]  /*17c0*/  DFMA R14, R18, UR4, R14 ;  /* 0x00000004120e7c2b */ /* 0x000fe2000800000e */
[----:B------:R-:W-:Y:S01]  /*17d0*/  UMOV UR4, 0x62401315 ;  /* 0x6240131500047882 */ /* 0x000fe20000000000 */
[----:B------:R-:W-:-:S06]  /*17e0*/  UMOV UR5, 0x3ec71dee ;  /* 0x3ec71dee00057882 */ /* 0x000fcc0000000000 */
[----:B------:R-:W-:Y:S01]  /*17f0*/  DFMA R14, R18, R14, UR4 ;  /* 0x00000004120e7e2b */ /* 0x000fe2000800000e */
        /* <DEDUP_REMOVED lines=20> */
[----:B------:R-:W-:-:S08]  /*1940*/  DFMA R14, R18, R14, UR4 ;  /* 0x00000004120e7e2b */ /* 0x000fd0000800000e */
[----:B------:R-:W-:-:S08]  /*1950*/  DFMA R14, R18, R14, 1 ;  /* 0x3ff00000120e742b */ /* 0x000fd0000000000e */
[----:B------:R-:W-:-:S10]  /*1960*/  DFMA R14, R18, R14, 1 ;  /* 0x3ff00000120e742b */ /* 0x000fd4000000000e */
[----:B------:R-:W-:Y:S02]  /*1970*/  IMAD R19, R12, 0x100000, R15 ;  /* 0x001000000c137824 */ /* 0x000fe400078e020f */
[----:B------:R-:W-:Y:S01]  /*1980*/  IMAD.MOV.U32 R18, RZ, RZ, R14 ;  /* 0x000000ffff127224 */ /* 0x000fe200078e000e */
[----:B------:R-:W-:Y:S06]  /*1990*/  @!P3 BRA `(.L_x_12) ;  /* 0x000000000030b947 */ /* 0x000fec0003800000 */
[----:B------:R-:W-:Y:S01]  /*19a0*/  FSETP.GEU.AND P4, PT, |R21|, 4.2275390625, PT ;  /* 0x408748001500780b */ /* 0x000fe20003f8e200 */
[C---:B------:R-:W-:Y:S02]  /*19b0*/  DADD R18, R20.reuse, +INF ;  /* 0x7ff0000014127429 */ /* 0x040fe40000000000 */
[----:B------:R-:W-:-:S08]  /*19c0*/  DSETP.GEU.AND P3, PT, R20, RZ, PT ;  /* 0x000000ff1400722a */ /* 0x000fd00003f6e000 */
[----:B------:R-:W-:Y:S02]  /*19d0*/  FSEL R18, R18, RZ, P3 ;  /* 0x000000ff12127208 */ /* 0x000fe40001800000 */
[----:B------:R-:W-:Y:S02]  /*19e0*/  @!P4 LEA.HI R11, R12, R12, RZ, 0x1 ;  /* 0x0000000c0c0bc211 */ /* 0x000fe400078f08ff */
[----:B------:R-:W-:Y:S02]  /*19f0*/  FSEL R19, R19, RZ, P3 ;  /* 0x000000ff13137208 */ /* 0x000fe40001800000 */
[----:B------:R-:W-:-:S05]  /*1a00*/  @!P4 SHF.R.S32.HI R11, RZ, 0x1, R11 ;  /* 0x00000001ff0bc819 */ /* 0x000fca000001140b */
[----:B------:R-:W-:Y:S02]  /*1a10*/  @!P4 IMAD.IADD R12, R12, 0x1, -R11 ;  /* 0x000000010c0cc824 */ /* 0x000fe400078e0a0b */
[----:B------:R-:W-:-:S03]  /*1a20*/  @!P4 IMAD R15, R11, 0x100000, R15 ;  /* 0x001000000b0fc824 */ /* 0x000fc600078e020f */
[----:B------:R-:W-:Y:S01]  /*1a30*/  @!P4 LEA R13, R12, 0x3ff00000, 0x14 ;  /* 0x3ff000000c0dc811 */ /* 0x000fe200078ea0ff */
[----:B------:R-:W-:-:S06]  /*1a40*/  @!P4 IMAD.MOV.U32 R12, RZ, RZ, RZ ;  /* 0x000000ffff0cc224 */ /* 0x000fcc00078e00ff */
[----:B------:R-:W-:-:S11]  /*1a50*/  @!P4 DMUL R18, R14, R12 ;  /* 0x0000000c0e12c228 */ /* 0x000fd60000000000 */
.L_x_12:
[----:B------:R-:W-:Y:S05]  /*1a60*/  BSYNC.RECONVERGENT B1 ;  /* 0x0000000000017941 */ /* 0x000fea0003800200 */
.L_x_11:
[----:B------:R-:W-:Y:S02]  /*1a70*/  IMAD.X R27, RZ, RZ, R27, P1 ;  /* 0x000000ffff1b7224 */ /* 0x000fe400008e061b */
[----:B------:R-:W-:Y:S01]  /*1a80*/  IMAD.X R5, R5, 0x1, R28, P2 ;  /* 0x0000000105057824 */ /* 0x000fe200010e061c */
[----:B------:R-:W-:Y:S06]  /*1a90*/  @P0 BRA `(.L_x_13) ;  /* 0xfffffff800c80947 */ /* 0x000fec000383ffff */
[----:B------:R-:W-:Y:S05]  /*1aa0*/  BSYNC.RECONVERGENT B0 ;  /* 0x0000000000007941 */ /* 0x000fea0003800200 */
.L_x_10:
[----:B------:R-:W2:Y:S01]  /*1ab0*/  LDCU UR4, c[0x0][0x388] ;  /* 0x00007100ff0477ac */ /* 0x000ea20008000800 */
[----:B------:R-:W-:Y:S01]  /*1ac0*/  BSSY.RECONVERGENT B0, `(.L_x_9) ;  /* 0x0000052000007945 */ /* 0x000fe20003800200 */
[----:B--2---:R-:W-:-:S04]  /*1ad0*/  ULOP3.LUT UR4, UR4, 0x1, URZ, 0xc0, !UPT ;  /* 0x0000000104047892 */ /* 0x004fc8000f8ec0ff */
[----:B------:R-:W-:-:S04]  /*1ae0*/  UISETP.NE.U32.AND UP0, UPT, UR4, 0x1, UPT ;  /* 0x000000010400788c */ /* 0x000fc8000bf05070 */
[----:B------:R-:W-:-:S09]  /*1af0*/  UISETP.NE.U32.AND.EX UP0, UPT, URZ, URZ, UPT, UP0 ;  /* 0x000000ffff00728c */ /* 0x000fd2000bf05100 */
[----:B------:R-:W-:Y:S05]  /*1b00*/  BRA.U UP0, `(.L_x_14) ;  /* 0x0000000500347547 */ /* 0x000fea000b800000 */
[----:B------:R-:W2:Y:S01]  /*1b10*/  LDCU.64 UR8, c[0x0][0x380] ;  /* 0x00007000ff0877ac */ /* 0x000ea20008000a00 */
[----:B------:R-:W-:Y:S01]  /*1b20*/  IMAD.MOV.U32 R6, RZ, RZ, R16 ;  /* 0x000000ffff067224 */ /* 0x000fe200078e0010 */
[----:B-1----:R-:W-:Y:S01]  /*1b30*/  R2UR UR10, R8 ;  /* 0x00000000080a72ca */ /* 0x002fe200000e0000 */
[----:B------:R-:W1:Y:S01]  /*1b40*/  LDCU.128 UR4, c[0x0][0x390] ;  /* 0x00007200ff0477ac */ /* 0x000e620008000c00 */
[----:B------:R-:W-:Y:S01]  /*1b50*/  R2UR UR11, R9 ;  /* 0x00000000090b72ca */ /* 0x000fe200000e0000 */
[----:B--2---:R-:W-:Y:S02]  /*1b60*/  IMAD R0, R2, UR8, RZ ;  /* 0x0000000802007c24 */ /* 0x004fe4000f8e02ff */
[C---:B------:R-:W-:Y:S01]  /*1b70*/  IMAD.WIDE.U32 R6, R3.reuse, UR8, R6 ;  /* 0x0000000803067c25 */ /* 0x040fe2000f8e0006 */
[----:B------:R-:W-:Y:S02]  /*1b80*/  R2UR UR8, R8 ;  /* 0x00000000080872ca */ /* 0x000fe400000e0000 */
[C---:B-1----:R-:W-:Y:S01]  /*1b90*/  LEA R10, P0, R3.reuse, UR4, 0x3 ;  /* 0x00000004030a7c11 */ /* 0x042fe2000f8018ff */
[----:B------:R-:W-:Y:S01]  /*1ba0*/  IMAD R5, R3, UR9, R0 ;  /* 0x0000000903057c24 */ /* 0x000fe2000f8e0200 */
[----:B------:R-:W-:-:S02]  /*1bb0*/  R2UR UR9, R9 ;  /* 0x00000000090972ca */ /* 0x000fc400000e0000 */
[----:B------:R-:W-:Y:S01]  /*1bc0*/  LEA R12, P1, R6, UR6, 0x3 ;  /* 0x00000006060c7c11 */ /* 0x000fe2000f8218ff */
[----:B------:R-:W-:Y:S01]  /*1bd0*/  IMAD.IADD R5, R7, 0x1, R5 ;  /* 0x0000000107057824 */ /* 0x000fe200078e0205 */
[----:B------:R-:W-:-:S04]  /*1be0*/  LEA.HI.X R11, R3, UR5, R2, 0x3, P0 ;  /* 0x00000005030b7c11 */ /* 0x000fc800080f1c02 */
[----:B------:R-:W-:-:S05]  /*1bf0*/  LEA.HI.X R13, R6, UR7, R5, 0x3, P1 ;  /* 0x00000007060d7c11 */ /* 0x000fca00088f1c05 */
[----:B------:R-:W2:Y:S04]  /*1c00*/  LDG.E.64 R2, desc[UR8][R10.64] ;  /* 0x000000080a027981 */ /* 0x000ea8000c1e1b00 */
[----:B------:R-:W2:Y:S01]  /*1c10*/  LDG.E.64 R4, desc[UR10][R12.64] ;  /* 0x0000000a0c047981 */ /* 0x000ea2000c1e1b00 */
[----:B------:R-:W-:Y:S01]  /*1c20*/  UMOV UR4, 0xfefa39ef ;  /* 0xfefa39ef00047882 */ /* 0x000fe20000000000 */
[----:B------:R-:W-:Y:S01]  /*1c30*/  UMOV UR5, 0x3fe62e42 ;  /* 0x3fe62e4200057882 */ /* 0x000fe20000000000 */
[----:B--2---:R-:W-:Y:S01]  /*1c40*/  DADD R4, R2, R4 ;  /* 0x0000000002047229 */ /* 0x004fe20000000004 */
[----:B------:R-:W-:Y:S02]  /*1c50*/  IMAD.MOV.U32 R2, RZ, RZ, 0x652b82fe ;  /* 0x652b82feff027424 */ /* 0x000fe400078e00ff */
[----:B------:R-:W-:-:S05]  /*1c60*/  IMAD.MOV.U32 R3, RZ, RZ, 0x3ff71547 ;  /* 0x3ff71547ff037424 */ /* 0x000fca00078e00ff */
[----:B------:R-:W-:-:S08]  /*1c70*/  DADD R4, R4, -R22 ;  /* 0x0000000004047229 */ /* 0x000fd00000000816 */
[----:B------:R-:W-:Y:S02]  /*1c80*/  DFMA R2, R4, R2, 6.75539944105574400000e+15 ;  /* 0x433800000402742b */ /* 0x000fe40000000002 */
[----:B------:R-:W-:-:S06]  /*1c90*/  FSETP.GEU.AND P0, PT, |R5|, 4.1917929649353027344, PT ;  /* 0x4086232b0500780b */ /* 0x000fcc0003f0e200 */
        /* <DEDUP_REMOVED lines=43> */
[----:B------:R-:W-:Y:S01]  /*1f50*/  @!P1 LEA.HI R0, R2, R2, RZ, 0x1 ;  /* 0x0000000202009211 */ /* 0x000fe200078f08ff */
[----:B------:R-:W-:Y:S01]  /*1f60*/  @!P1 IMAD.MOV.U32 R4, RZ, RZ, RZ ;  /* 0x000000ffff049224 */ /* 0x000fe200078e00ff */
[----:B------:R-:W-:Y:S02]  /*1f70*/  FSEL R19, R7, RZ, P0 ;  /* 0x000000ff07137208 */ /* 0x000fe40000000000 */
[----:B------:R-:W-:-:S05]  /*1f80*/  @!P1 SHF.R.S32.HI R3, RZ, 0x1, R0 ;  /* 0x00000001ff039819 */ /* 0x000fca0000011400 */
[----:B------:R-:W-:Y:S02]  /*1f90*/  @!P1 IMAD.IADD R2, R2, 0x1, -R3 ;  /* 0x0000000102029824 */ /* 0x000fe400078e0a03 */
[----:B------:R-:W-:-:S03]  /*1fa0*/  @!P1 IMAD R3, R3, 0x100000, R9 ;  /* 0x0010000003039824 */ /* 0x000fc600078e0209 */
[----:B------:R-:W-:Y:S01]  /*1fb0*/  @!P1 LEA R5, R2, 0x3ff00000, 0x14 ;  /* 0x3ff0000002059811 */ /* 0x000fe200078ea0ff */
[----:B------:R-:W-:-:S06]  /*1fc0*/  @!P1 IMAD.MOV.U32 R2, RZ, RZ, R8 ;  /* 0x000000ffff029224 */ /* 0x000fcc00078e0008 */
[----:B------:R-:W-:-:S11]  /*1fd0*/  @!P1 DMUL R18, R2, R4 ;  /* 0x0000000402129228 */ /* 0x000fd60000000000 */
.L_x_14:
[----:B------:R-:W-:Y:S05]  /*1fe0*/  BSYNC.RECONVERGENT B0 ;  /* 0x0000000000007941 */ /* 0x000fea0003800200 */
.L_x_9:
[----:B------:R-:W-:Y:S01]  /*1ff0*/  DSETP.GE.AND P0, PT, R18, RZ, PT ;  /* 0x000000ff1200722a */ /* 0x000fe20003f06000 */
[----:B------:R-:W-:-:S13]  /*2000*/  BSSY.RECONVERGENT B6, `(.L_x_15) ;  /* 0x0000012000067945 */ /* 0x000fda0003800200 */
[----:B------:R-:W-:Y:S05]  /*2010*/  @P0 BRA `(.L_x_16) ;  /* 0x0000000000400947 */ /* 0x000fea0003800000 */
[----:B--2---:R-:W-:Y:S01]  /*2020*/  MOV R2, 0x0 ;  /* 0x0000000000027802 */ /* 0x004fe20000000f00 */
[----:B------:R-:W2:Y:S01]  /*2030*/  LDCU.64 UR4, c[0x4][0x38] ;  /* 0x01000700ff0477ac */ /* 0x000ea20008000a00 */
[----:B-1----:R-:W-:Y:S02]  /*2040*/  IMAD.MOV.U32 R8, RZ, RZ, 0x2a ;  /* 0x0000002aff087424 */ /* 0x002fe400078e00ff */
[----:B------:R-:W-:Y:S01]  /*2050*/  IMAD.MOV.U32 R12, RZ, RZ, 0x1 ;  /* 0x00000001ff0c7424 */ /* 0x000fe200078e00ff */
[----:B------:R-:W1:Y:S01]  /*2060*/  LDCU.64 UR6, c[0x4][0x18] ;  /* 0x01000300ff0677ac */ /* 0x000e620008000a00 */
[----:B------:R-:W3:Y:S01]  /*2070*/  LDC.64 R2, c[0x4][R2] ;  /* 0x0100000002027b82 */ /* 0x000ee20000000a00 */
[----:B------:R-:W-:Y:S01]  /*2080*/  IMAD.MOV.U32 R13, RZ, RZ, RZ ;  /* 0x000000ffff0d7224 */ /* 0x000fe200078e00ff */
[----:B------:R-:W4:Y:S01]  /*2090*/  LDCU.64 UR8, c[0x4][0x8] ;  /* 0x01000100ff0877ac */ /* 0x000f220008000a00 */
[----:B--2---:R-:W-:Y:S02]  /*20a0*/  IMAD.U32 R4, RZ, RZ, UR4 ;  /* 0x00000004ff047e24 */ /* 0x004fe4000f8e00ff */
[----:B------:R-:W-:-:S02]  /*20b0*/  IMAD.U32 R5, RZ, RZ, UR5 ;  /* 0x00000005ff057e24 */ /* 0x000fc4000f8e00ff */
[----:B-1----:R-:W-:Y:S02]  /*20c0*/  IMAD.U32 R6, RZ, RZ, UR6 ;  /* 0x00000006ff067e24 */ /* 0x002fe4000f8e00ff */
[----:B------:R-:W-:Y:S02]  /*20d0*/  IMAD.U32 R7, RZ, RZ, UR7 ;  /* 0x00000007ff077e24 */ /* 0x000fe4000f8e00ff */
[----:B----4-:R-:W-:Y:S02]  /*20e0*/  IMAD.U32 R10, RZ, RZ, UR8 ;  /* 0x00000008ff0a7e24 */ /* 0x010fe4000f8e00ff */
[----:B------:R-:W-:-:S07]  /*20f0*/  IMAD.U32 R11, RZ, RZ, UR9 ;  /* 0x00000009ff0b7e24 */ /* 0x000fce000f8e00ff */
[----:B------:R-:W-:-:S07]  /*2100*/  LEPC R20, `(.L_x_16) ;  /* 0x000000001014794e */ /* 0x000fce0000000000 */
[----:B0--3--:R-:W-:Y:S05]  /*2110*/  CALL.ABS.NOINC R2 ;  /* 0x0000000002007343 */ /* 0x009fea0003c00000 */
.L_x_16:
[----:B------:R-:W-:Y:S05]  /*2120*/  BSYNC.RECONVERGENT B6 ;  /* 0x0000000000067941 */ /* 0x000fea0003800200 */
.L_x_15:
[----:B------:R-:W-:Y:S01]  /*2130*/  ISETP.GT.AND P0, PT, R19, 0xfffff, PT ;  /* 0x000fffff1300780c */ /* 0x000fe20003f04270 */
[----:B--2---:R-:W-:Y:S01]  /*2140*/  IMAD.MOV.U32 R3, RZ, RZ, R19 ;  /* 0x000000ffff037224 */ /* 0x004fe200078e0013 */
[----:B------:R-:W-:Y:S01]  /*2150*/  BSSY.RECONVERGENT B0, `(.L_x_17) ;  /* 0x0000050000007945 */ /* 0x000fe20003800200 */
[----:B------:R-:W-:-:S10]  /*2160*/  IMAD.MOV.U32 R4, RZ, RZ, R18 ;  /* 0x000000ffff047224 */ /* 0x000fd400078e0012 */
[----:B------:R-:W-:-:S10]  /*2170*/  @!P0 DMUL R18, R18, 1.80143985094819840000e+16 ;  /* 0x4350000012128828 */ /* 0x000fd40000000000 */
[----:B------:R-:W-:Y:S02]  /*2180*/  @!P0 IMAD.MOV.U32 R3, RZ, RZ, R19 ;  /* 0x000000ffff038224 */ /* 0x000fe400078e0013 */
[----:B------:R-:W-:Y:S02]  /*2190*/  @!P0 IMAD.MOV.U32 R4, RZ, RZ, R18 ;  /* 0x000000ffff048224 */ /* 0x000fe400078e0012 */
[----:B------:R-:W-:-:S05]  /*21a0*/  VIADD R0, R3, 0xffffffff ;  /* 0xffffffff03007836 */ /* 0x000fca0000000000 */
[----:B------:R-:W-:Y:S01]  /*21b0*/  ISETP.GT.U32.AND P1, PT, R0, 0x7feffffe, PT ;  /* 0x7feffffe0000780c */ /* 0x000fe20003f24070 */
[----:B------:R-:W-:Y:S02]  /*21c0*/  IMAD.MOV.U32 R0, RZ, RZ, -0x3ff ;  /* 0xfffffc01ff007424 */ /* 0x000fe400078e00ff */
[----:B------:R-:W-:-:S10]  /*21d0*/  @!P0 IMAD.MOV.U32 R0, RZ, RZ, -0x435 ;  /* 0xfffffbcbff008424 */ /* 0x000fd400078e00ff */
[----:B------:R-:W-:Y:S05]  /*21e0*/  @P1 BRA `(.L_x_18) ;  /* 0x0000000400001947 */ /* 0x000fea0003800000 */
[C---:B------:R-:W-:Y:S01]  /*21f0*/  LOP3.LUT R2, R3.reuse, 0xfffff, RZ, 0xc0, !PT ;  /* 0x000fffff03027812 */ /* 0x040fe200078ec0ff */
[----:B------:R-:W-:Y:S01]  /*2200*/  IMAD.MOV.U32 R6, RZ, RZ, RZ ;  /* 0x000000ffff067224 */ /* 0x000fe200078e00ff */
[----:B------:R-:W-:Y:S01]  /*2210*/  UMOV UR4, 0x3ae80f1e ;  /* 0x3ae80f1e00047882 */ /* 0x000fe20000000000 */
[----:B------:R-:W-:Y:S01]  /*2220*/  IMAD.MOV.U32 R14, RZ, RZ, -0x748574fc ;  /* 0x8b7a8b04ff0e7424 */ /* 0x000fe200078e00ff */
[----:B------:R-:W-:Y:S01]  /*2230*/  LOP3.LUT R5, R2, 0x3ff00000, RZ, 0xfc, !PT ;  /* 0x3ff0000002057812 */ /* 0x000fe200078efcff */
[----:B------:R-:W-:Y:S01]  /*2240*/  IMAD.MOV.U32 R15, RZ, RZ, 0x3ed0ee25 ;  /* 0x3ed0ee25ff0f7424 */ /* 0x000fe200078e00ff */
[----:B------:R-:W-:Y:S01]  /*2250*/  UMOV UR5, 0x3eb1380b ;  /* 0x3eb1380b00057882 */ /* 0x000fe20000000000 */
[----:B------:R-:W-:Y:S01]  /*2260*/  LEA.HI R0, R3, R0, RZ, 0xc ;  /* 0x0000000003007211 */ /* 0x000fe200078f60ff */
[----:B------:R-:W-:Y:S01]  /*2270*/  IMAD.MOV.U32 R19, RZ, RZ, 0x43300000 ;  /* 0x43300000ff137424 */ /* 0x000fe200078e00ff */
[----:B------:R-:W-:Y:S01]  /*2280*/  ISETP.GE.U32.AND P0, PT, R5, 0x3ff6a09f, PT ;  /* 0x3ff6a09f0500780c */ /* 0x000fe20003f06070 */
[----:B------:R-:W-:Y:S01]  /*2290*/  UMOV UR6, 0x80000000 ;  /* 0x8000000000067882 */ /* 0x000fe20000000000 */
[----:B------:R-:W-:-:S11]  /*22a0*/  UMOV UR7, 0x43300000 ;  /* 0x4330000000077882 */ /* 0x000fd60000000000 */
[----:B------:R-:W-:Y:S02]  /*22b0*/  @P0 VIADD R7, R5, 0xfff00000 ;  /* 0xfff0000005070836 */ /* 0x000fe40000000000 */
[----:B------:R-:W-:Y:S02]  /*22c0*/  @P0 VIADD R0, R0, 0x1 ;  /* 0x0000000100000836 */ /* 0x000fe40000000000 */
[----:B------:R-:W-:-:S03]  /*22d0*/  @P0 IMAD.MOV.U32 R5, RZ, RZ, R7 ;  /* 0x000000ffff050224 */ /* 0x000fc600078e0007 */
[----:B------:R-:W-:-:S03]  /*22e0*/  LOP3.LUT R18, R0, 0x80000000, RZ, 0x3c, !PT ;  /* 0x8000000000127812 */ /* 0x000fc600078e3cff */
[C---:B------:R-:W-:Y:S02]  /*22f0*/  DADD R12, R4.reuse, 1 ;  /* 0x3ff00000040c7429 */ /* 0x040fe40000000000 */
[----:B------:R-:W-:-:S04]  /*2300*/  DADD R4, R4, -1 ;  /* 0xbff0000004047429 */ /* 0x000fc80000000000 */
[----:B------:R-:W1:Y:S02]  /*2310*/  MUFU.RCP64H R7, R13 ;  /* 0x0000000d00077308 */ /* 0x000e640000001800 */
[----:B-1----:R-:W-:-:S08]  /*2320*/  DFMA R8, -R12, R6, 1 ;  /* 0x3ff000000c08742b */ /* 0x002fd00000000106 */
[----:B------:R-:W-:-:S08]  /*2330*/  DFMA R8, R8, R8, R8 ;  /* 0x000000080808722b */ /* 0x000fd00000000008 */
[----:B------:R-:W-:-:S08]  /*2340*/  DFMA R6, R6, R8, R6 ;  /* 0x000000080606722b */ /* 0x000fd00000000006 */
[----:B------:R-:W-:-:S08]  /*2350*/  DMUL R8, R4, R6 ;  /* 0x0000000604087228 */ /* 0x000fd00000000000 */
[----:B------:R-:W-:-:S08]  /*2360*/  DFMA R8, R4, R6, R8 ;  /* 0x000000060408722b */ /* 0x000fd00000000008 */
[----:B------:R-:W-:Y:S02]  /*2370*/  DMUL R10, R8, R8 ;  /* 0x00000008080a7228 */ /* 0x000fe40000000000 */
[----:B------:R-:W-:-:S06]  /*2380*/  DADD R2, R4, -R8 ;  /* 0x0000000004027229 */ /* 0x000fcc0000000808 */
[----:B------:R-:W-:Y:S01]  /*2390*/  DFMA R12, R10, UR4, R14 ;  /* 0x000000040a0c7c2b */ /* 0x000fe2000800000e */
[----:B------:R-:W-:Y:S01]  /*23a0*/  UMOV UR4, 0x9f02676f ;  /* 0x9f02676f00047882 */ /* 0x000fe20000000000 */
[----:B------:R-:W-:Y:S01]  /*23b0*/  UMOV UR5, 0x3ef3b266 ;  /* 0x3ef3b26600057882 */ /* 0x000fe20000000000 */
[----:B------:R-:W-:Y:S02]  /*23c0*/  DADD R14, R2, R2 ;  /* 0x00000000020e7229 */ /* 0x000fe40000000002 */
[----:B------:R-:W-:Y:S01]  /*23d0*/  DADD R2, R18, -UR6 ;  /* 0x8000000612027e29 */ /* 0x000fe20008000000 */
[----:B------:R-:W-:Y:S01]  /*23e0*/  UMOV UR6, 0xfefa39ef ;  /* 0xfefa39ef00067882 */ /* 0x000fe20000000000 */
[----:B------:R-:W-:Y:S01]  /*23f0*/  UMOV UR7, 0x3fe62e42 ;  /* 0x3fe62e4200077882 */ /* 0x000fe20000000000 */
[----:B------:R-:W-:Y:S01]  /*2400*/  DFMA R12, R10, R12, UR4 ;  /* 0x000000040a0c7e2b */ /* 0x000fe2000800000c */
[----:B------:R-:W-:Y:S01]  /*2410*/  UMOV UR4, 0xa9ab0956 ;  /* 0xa9ab095600047882 */ /* 0x000fe20000000000 */
[----:B------:R-:W-:Y:S01]  /*2420*/  UMOV UR5, 0x3f1745cb ;  /* 0x3f1745cb00057882 */ /* 0x000fe20000000000 */
[----:B------:R-:W-:-:S02]  /*2430*/  DFMA R14, R4, -R8, R14 ;  /* 0x80000008040e722b */ /* 0x000fc4000000000e */
[----:B------:R-:W-:-:S03]  /*2440*/  DFMA R4, R2, UR6, R8 ;  /* 0x0000000602047c2b */ /* 0x000fc60008000008 */
[----:B------:R-:W-:Y:S01]  /*2450*/  DFMA R12, R10, R12, UR4 ;  /* 0x000000040a0c7e2b */ /* 0x000fe2000800000c */
[----:B------:R-:W-:Y:S01]  /*2460*/  UMOV UR4, 0x2d1b5154 ;  /* 0x2d1b515400047882 */ /* 0x000fe20000000000 */
[----:B------:R-:W-:Y:S01]  /*2470*/  UMOV UR5, 0x3f3c71c7 ;  /* 0x3f3c71c700057882 */ /* 0x000fe20000000000 */
[----:B------:R-:W-:-:S05]  /*2480*/  DMUL R14, R6, R14 ;  /* 0x0000000e060e7228 */ /* 0x000fca0000000000 */
        /* <DEDUP_REMOVED lines=11> */
[----:B------:R-:W-:Y:S02]  /*2540*/  UMOV UR5, 0x3fe62e42 ;  /* 0x3fe62e4200057882 */ /* 0x000fe40000000000 */
[----:B------:R-:W-:Y:S01]  /*2550*/  DFMA R18, R2, -UR4, R4 ;  /* 0x8000000402127c2b */ /* 0x000fe20008000004 */
[----:B------:R-:W-:Y:S01]  /*2560*/  UMOV UR4, 0x3b39803f ;  /* 0x3b39803f00047882 */ /* 0x000fe20000000000 */
[----:B------:R-:W-:Y:S02]  /*2570*/  UMOV UR5, 0x3c7abc9e ;  /* 0x3c7abc9e00057882 */ /* 0x000fe40000000000 */
[----:B------:R-:W-:-:S04]  /*2580*/  DMUL R12, R10, R12 ;  /* 0x0000000c0a0c7228 */ /* 0x000fc80000000000 */
[----:B------:R-:W-:-:S04]  /*2590*/  DADD R18, -R8, R18 ;  /* 0x0000000008127229 */ /* 0x000fc80000000112 */
[----:B------:R-:W-:-:S08]  /*25a0*/  DFMA R12, R8, R12, R14 ;  /* 0x0000000c080c722b */ /* 0x000fd0000000000e */
[----:B------:R-:W-:-:S08]  /*25b0*/  DADD R12, R12, -R18 ;  /* 0x000000000c0c7229 */ /* 0x000fd00000000812 */
[----:B------:R-:W-:-:S08]  /*25c0*/  DFMA R12, R2, UR4, R12 ;  /* 0x00000004020c7c2b */ /* 0x000fd0000800000c */
[----:B------:R-:W-:Y:S01]  /*25d0*/  DADD R4, R4, R12 ;  /* 0x0000000004047229 */ /* 0x000fe2000000000c */
[----:B------:R-:W-:Y:S10]  /*25e0*/  BRA `(.L_x_19) ;  /* 0x0000000000187947 */ /* 0x000ff40003800000 */
.L_x_18:
[----:B------:R-:W-:Y:S01]  /*25f0*/  IMAD.MOV.U32 R2, RZ, RZ, 0x0 ;  /* 0x00000000ff027424 */ /* 0x000fe200078e00ff */
[----:B------:R-:W-:Y:S01]  /*2600*/  LOP3.LUT P0, RZ, R19, 0x7fffffff, RZ, 0xc0, !PT ;  /* 0x7fffffff13ff7812 */ /* 0x000fe2000780c0ff */
[----:B------:R-:W-:-:S06]  /*2610*/  IMAD.MOV.U32 R3, RZ, RZ, 0x7ff00000 ;  /* 0x7ff00000ff037424 */ /* 0x000fcc00078e00ff */
[----:B------:R-:W-:-:S10]  /*2620*/  DFMA R2, R18, R2, +INF ;  /* 0x7ff000001202742b */ /* 0x000fd40000000002 */
[----:B------:R-:W-:Y:S02]  /*2630*/  FSEL R4, R2, RZ, P0 ;  /* 0x000000ff02047208 */ /* 0x000fe40000000000 */
[----:B------:R-:W-:-:S07]  /*2640*/  FSEL R5, R3, -QNAN , P0 ;  /* 0xfff0000003057808 */ /* 0x000fce0000000000 */
.L_x_19:
[----:B------:R-:W-:Y:S05]  /*2650*/  BSYNC.RECONVERGENT B0 ;  /* 0x0000000000007941 */ /* 0x000fea0003800200 */
.L_x_17:
[----:B------:R-:W2:Y:S01]  /*2660*/  LDC.64 R2, c[0x0][0x398] ;  /* 0x0000e600ff027b82 */ /* 0x000ea20000000a00 */
[----:B------:R-:W3:Y:S01]  /*2670*/  LDCU.64 UR4, c[0x0][0x358] ;  /* 0x00006b00ff0477ac */ /* 0x000ee20008000a00 */
[----:B------:R-:W-:Y:S01]  /*2680*/  DADD R4, R4, R22 ;  /* 0x0000000004047229 */ /* 0x000fe20000000016 */
[----:B--2---:R-:W-:-:S06]  /*2690*/  IMAD.WIDE R16, R16, 0x8, R2 ;  /* 0x0000000810107825 */ /* 0x004fcc00078e0202 */
[----:B---3--:R-:W-:Y:S01]  /*26a0*/  STG.E.64 desc[UR4][R16.64], R4 ;  /* 0x0000000410007986 */ /* 0x008fe2000c101b04 */
[----:B------:R-:W-:Y:S05]  /*26b0*/  EXIT ;  /* 0x000000000000794d */ /* 0x000fea0003800000 */
.L_x_20:
[----:B------:R-:W-:-:S00]  /*26c0*/  BRA `(.L_x_20) ;  /* 0xfffffffc00fc7947 */ /* 0x000fc0000383ffff */
[----:B------:R-:W-:-:S00]  /*26d0*/  NOP ;  /* 0x0000000000007918 */ /* 0x000fc00000000000 */
        /* <DEDUP_REMOVED lines=10> */
.L_x_21:


//--------------------- .nv.global.init           --------------------------
	.section	.nv.global.init,"aw",@progbits
.nv.global.init:
	.type		$str$5,@object
	.size		$str$5,($str$3 - $str$5)
$str$5:
        /*0000*/ 	.byte	0x73, 0x75, 0x6d, 0x20, 0x3e, 0x3d, 0x20, 0x30, 0x00
	.type		$str$3,@object
	.size		$str$3,($str - $str$3)
$str$3:
        /*0009*/ 	.byte	0x6c, 0x6f, 0x67, 0x70, 0x69, 0x20, 0x21, 0x3d, 0x20, 0x4e, 0x55, 0x4c, 0x4c, 0x00
	.type		$str,@object
	.size		$str,($str$4 - $str)
$str:
        /*0017*/ 	.byte	0x6e, 0x75, 0x6d, 0x50, 0x6f, 0x69, 0x6e, 0x74, 0x73, 0x20, 0x3e, 0x20, 0x30, 0x00
	.type		$str$4,@object
	.size		$str$4,($str$2 - $str$4)
$str$4:
        /*0025*/ 	.byte	0x6c, 0x6f, 0x67, 0x50, 0x72, 0x6f, 0x62, 0x20, 0x21, 0x3d, 0x20, 0x4e, 0x55, 0x4c, 0x4c, 0x00
	.type		$str$2,@object
	.size		$str$2,($str$1 - $str$2)
$str$2:
        /*0035*/ 	.byte	0x6e, 0x75, 0x6d, 0x43, 0x6f, 0x6d, 0x70, 0x6f, 0x6e, 0x65, 0x6e, 0x74, 0x73, 0x20, 0x3e, 0x20
        /*0045*/ 	.byte	0x30, 0x00
	.type		$str$1,@object
	.size		$str$1,(__unnamed_1 - $str$1)
$str$1:
        /*0047*/ 	.byte	0x2f, 0x74, 0x6d, 0x70, 0x2f, 0x73, 0x61, 0x73, 0x73, 0x5f, 0x63, 0x75, 0x5f, 0x68, 0x33, 0x38
        /*0057*/ 	.byte	0x65, 0x63, 0x6a, 0x39, 0x72, 0x2f, 0x6b, 0x2e, 0x63, 0x75, 0x00
	.type		__unnamed_1,@object
	.size		__unnamed_1,(.L_0 - __unnamed_1)
__unnamed_1:
        /*0062*/ 	.byte	0x76, 0x6f, 0x69, 0x64, 0x20, 0x63, 0x75, 0x64, 0x61, 0x47, 0x6d, 0x6d, 0x4c, 0x6f, 0x67, 0x4c
        /*0072*/ 	.byte	0x69, 0x6b, 0x65, 0x6c, 0x69, 0x68, 0x6f, 0x6f, 0x64, 0x28, 0x75, 0x6e, 0x73, 0x69, 0x67, 0x6e
        /*0082*/ 	.byte	0x65, 0x64, 0x20, 0x6c, 0x6f, 0x6e, 0x67, 0x2c, 0x20, 0x75, 0x6e, 0x73, 0x69, 0x67, 0x6e, 0x65
        /*0092*/ 	.byte	0x64, 0x20, 0x6c, 0x6f, 0x6e, 0x67, 0x2c, 0x20, 0x63, 0x6f, 0x6e, 0x73, 0x74, 0x20, 0x64, 0x6f
        /*00a2*/ 	.byte	0x75, 0x62, 0x6c, 0x65, 0x20, 0x2a, 0x2c, 0x20, 0x64, 0x6f, 0x75, 0x62, 0x6c, 0x65, 0x20, 0x2a
        /*00b2*/ 	.byte	0x29, 0x00
.L_0:


//--------------------- .nv.shared.reserved.0     --------------------------
	.section	.nv.shared.reserved.0,"aw",@nobits
	.weak		__nv_reservedSMEM_offset_0_alias
	.size		__nv_reservedSMEM_offset_0_alias, 0, 64
	.other		__nv_reservedSMEM_offset_0_alias,@"STO_CUDA_RESERVED_SHARED STV_DEFAULT"
__nv_reservedSMEM_offset_0_alias:
	.zero		0
	.zero		64


//--------------------- .nv.constant0._Z20cudaGmmLogLikelihoodmmPKdPd --------------------------
	.section	.nv.constant0._Z20cudaGmmLogLikelihoodmmPKdPd,"a",@progbits
	.sectionflags	@""
	.align	4
.nv.constant0._Z20cudaGmmLogLikelihoodmmPKdPd:
	.zero		928


//--------------------- SYMBOLS --------------------------

	.type		.nv.reservedSmem.offset0,@object
	.size		.nv.reservedSmem.offset0,0x4
	.type		__assertfail,@function
